//
// Generated by NVIDIA NVVM Compiler
//
// Compiler Build ID: CL-36424714
// Cuda compilation tools, release 13.0, V13.0.88
// Based on NVVM 20.0.0
//

.version 9.0
.target sm_100
.address_size 64

	// .globl	_Z12compute_histPcPiii
.extern .func  (.param .b32 func_retval0) vprintf
(
	.param .b64 vprintf_param_0,
	.param .b64 vprintf_param_1
)
;
.extern .shared .align 16 .b8 hist[];
.global .align 1 .b8 $str[19] = {116, 111, 116, 97, 108, 32, 98, 108, 111, 99, 107, 115, 58, 32, 37, 100, 10, 10};
.global .align 1 .b8 $str$1[11] = {9, 98, 108, 111, 99, 107, 32, 37, 100, 58};
.global .align 1 .b8 $str$2[2] = {10};
.global .align 1 .b8 $str$3[5] = {37, 99, 58, 9};
.global .align 1 .b8 $str$4[5] = {37, 100, 9, 9};
.global .align 1 .b8 $str$5[21] = {10, 115, 117, 109, 32, 111, 102, 32, 99, 104, 97, 114, 97, 99, 116, 101, 114, 115, 58, 10};
.global .align 1 .b8 $str$6[8] = {37, 99, 58, 32, 37, 100, 10};

.visible .entry _Z12compute_histPcPiii(
	.param .u64 .ptr .align 1 _Z12compute_histPcPiii_param_0,
	.param .u64 .ptr .align 1 _Z12compute_histPcPiii_param_1,
	.param .u32 _Z12compute_histPcPiii_param_2,
	.param .u32 _Z12compute_histPcPiii_param_3
)
{
	.reg .pred 	%p<7>;
	.reg .b16 	%rs<4>;
	.reg .b32 	%r<154>;
	.reg .b64 	%rd<9>;

	ld.param.u64 	%rd2, [_Z12compute_histPcPiii_param_0];
	ld.param.u64 	%rd3, [_Z12compute_histPcPiii_param_1];
	ld.param.u32 	%r9, [_Z12compute_histPcPiii_param_2];
	ld.param.u32 	%r10, [_Z12compute_histPcPiii_param_3];
	mov.u32 	%r11, %ntid.x;
	mov.u32 	%r1, %ctaid.x;
	mov.u32 	%r2, %tid.x;
	mad.lo.s32 	%r3, %r11, %r1, %r2;
	mul.lo.s32 	%r153, %r9, %r3;
	mul.lo.s32 	%r12, %r3, 26;
	setp.ge.u32 	%p1, %r12, %r10;
	@%p1 bra 	$L__BB0_9;
	setp.lt.s32 	%p2, %r9, 1;
	@%p2 bra 	$L__BB0_7;
	mul.lo.s32 	%r5, %r2, 26;
	add.s32 	%r6, %r153, %r9;
	cvta.to.global.u64 	%rd1, %rd2;
$L__BB0_3:
	cvt.s64.s32 	%rd4, %r153;
	add.s64 	%rd5, %rd1, %rd4;
	ld.global.u8 	%rs1, [%rd5];
	setp.eq.s16 	%p3, %rs1, 0;
	@%p3 bra 	$L__BB0_7;
	add.s16 	%rs2, %rs1, -97;
	and.b16  	%rs3, %rs2, 255;
	setp.gt.u16 	%p4, %rs3, 25;
	@%p4 bra 	$L__BB0_6;
	cvt.u32.u16 	%r13, %rs2;
	and.b32  	%r14, %r13, 255;
	add.s32 	%r15, %r5, %r14;
	shl.b32 	%r16, %r15, 2;
	mov.u32 	%r17, hist;
	add.s32 	%r18, %r17, %r16;
	ld.shared.u32 	%r19, [%r18];
	add.s32 	%r20, %r19, 1;
	st.shared.u32 	[%r18], %r20;
$L__BB0_6:
	add.s32 	%r153, %r153, 1;
	setp.lt.s32 	%p5, %r153, %r6;
	@%p5 bra 	$L__BB0_3;
$L__BB0_7:
	bar.sync 	0;
	and.b32  	%r21, %r3, 1;
	setp.eq.b32 	%p6, %r21, 1;
	@%p6 bra 	$L__BB0_9;
	mul.lo.s32 	%r22, %r1, 26;
	cvta.to.global.u64 	%rd6, %rd3;
	mul.wide.s32 	%rd7, %r22, 4;
	add.s64 	%rd8, %rd6, %rd7;
	ld.global.u32 	%r23, [%rd8];
	ld.shared.v4.u32 	{%r24, %r25, %r26, %r27}, [hist];
	add.s32 	%r28, %r23, %r24;
	ld.shared.v4.u32 	{%r29, %r30, %r31, %r32}, [hist+96];
	add.s32 	%r33, %r28, %r31;
	st.global.u32 	[%rd8], %r33;
	ld.global.u32 	%r34, [%rd8+4];
	add.s32 	%r35, %r34, %r25;
	add.s32 	%r36, %r35, %r32;
	st.global.u32 	[%rd8+4], %r36;
	ld.global.u32 	%r37, [%rd8+8];
	add.s32 	%r38, %r37, %r26;
	ld.shared.v4.u32 	{%r39, %r40, %r41, %r42}, [hist+112];
	add.s32 	%r43, %r38, %r39;
	st.global.u32 	[%rd8+8], %r43;
	ld.global.u32 	%r44, [%rd8+12];
	add.s32 	%r45, %r44, %r27;
	add.s32 	%r46, %r45, %r40;
	st.global.u32 	[%rd8+12], %r46;
	ld.global.u32 	%r47, [%rd8+16];
	ld.shared.v4.u32 	{%r48, %r49, %r50, %r51}, [hist+16];
	add.s32 	%r52, %r47, %r48;
	add.s32 	%r53, %r52, %r41;
	st.global.u32 	[%rd8+16], %r53;
	ld.global.u32 	%r54, [%rd8+20];
	add.s32 	%r55, %r54, %r49;
	add.s32 	%r56, %r55, %r42;
	st.global.u32 	[%rd8+20], %r56;
	ld.global.u32 	%r57, [%rd8+24];
	add.s32 	%r58, %r57, %r50;
	ld.shared.v4.u32 	{%r59, %r60, %r61, %r62}, [hist+128];
	add.s32 	%r63, %r58, %r59;
	st.global.u32 	[%rd8+24], %r63;
	ld.global.u32 	%r64, [%rd8+28];
	add.s32 	%r65, %r64, %r51;
	add.s32 	%r66, %r65, %r60;
	st.global.u32 	[%rd8+28], %r66;
	ld.global.u32 	%r67, [%rd8+32];
	ld.shared.v4.u32 	{%r68, %r69, %r70, %r71}, [hist+32];
	add.s32 	%r72, %r67, %r68;
	add.s32 	%r73, %r72, %r61;
	st.global.u32 	[%rd8+32], %r73;
	ld.global.u32 	%r74, [%rd8+36];
	add.s32 	%r75, %r74, %r69;
	add.s32 	%r76, %r75, %r62;
	st.global.u32 	[%rd8+36], %r76;
	ld.global.u32 	%r77, [%rd8+40];
	add.s32 	%r78, %r77, %r70;
	ld.shared.v4.u32 	{%r79, %r80, %r81, %r82}, [hist+144];
	add.s32 	%r83, %r78, %r79;
	st.global.u32 	[%rd8+40], %r83;
	ld.global.u32 	%r84, [%rd8+44];
	add.s32 	%r85, %r84, %r71;
	add.s32 	%r86, %r85, %r80;
	st.global.u32 	[%rd8+44], %r86;
	ld.global.u32 	%r87, [%rd8+48];
	ld.shared.v4.u32 	{%r88, %r89, %r90, %r91}, [hist+48];
	add.s32 	%r92, %r87, %r88;
	add.s32 	%r93, %r92, %r81;
	st.global.u32 	[%rd8+48], %r93;
	ld.global.u32 	%r94, [%rd8+52];
	add.s32 	%r95, %r94, %r89;
	add.s32 	%r96, %r95, %r82;
	st.global.u32 	[%rd8+52], %r96;
	ld.global.u32 	%r97, [%rd8+56];
	add.s32 	%r98, %r97, %r90;
	ld.shared.v4.u32 	{%r99, %r100, %r101, %r102}, [hist+160];
	add.s32 	%r103, %r98, %r99;
	st.global.u32 	[%rd8+56], %r103;
	ld.global.u32 	%r104, [%rd8+60];
	add.s32 	%r105, %r104, %r91;
	add.s32 	%r106, %r105, %r100;
	st.global.u32 	[%rd8+60], %r106;
	ld.global.u32 	%r107, [%rd8+64];
	ld.shared.v4.u32 	{%r108, %r109, %r110, %r111}, [hist+64];
	add.s32 	%r112, %r107, %r108;
	add.s32 	%r113, %r112, %r101;
	st.global.u32 	[%rd8+64], %r113;
	ld.global.u32 	%r114, [%rd8+68];
	add.s32 	%r115, %r114, %r109;
	add.s32 	%r116, %r115, %r102;
	st.global.u32 	[%rd8+68], %r116;
	ld.global.u32 	%r117, [%rd8+72];
	add.s32 	%r118, %r117, %r110;
	ld.shared.v4.u32 	{%r119, %r120, %r121, %r122}, [hist+176];
	add.s32 	%r123, %r118, %r119;
	st.global.u32 	[%rd8+72], %r123;
	ld.global.u32 	%r124, [%rd8+76];
	add.s32 	%r125, %r124, %r111;
	add.s32 	%r126, %r125, %r120;
	st.global.u32 	[%rd8+76], %r126;
	ld.global.u32 	%r127, [%rd8+80];
	ld.shared.v4.u32 	{%r128, %r129, %r130, %r131}, [hist+80];
	add.s32 	%r132, %r127, %r128;
	add.s32 	%r133, %r132, %r121;
	st.global.u32 	[%rd8+80], %r133;
	ld.global.u32 	%r134, [%rd8+84];
	add.s32 	%r135, %r134, %r129;
	add.s32 	%r136, %r135, %r122;
	st.global.u32 	[%rd8+84], %r136;
	ld.global.u32 	%r137, [%rd8+88];
	add.s32 	%r138, %r137, %r130;
	ld.shared.v4.u32 	{%r139, %r140, %r141, %r142}, [hist+192];
	add.s32 	%r143, %r138, %r139;
	st.global.u32 	[%rd8+88], %r143;
	ld.global.u32 	%r144, [%rd8+92];
	add.s32 	%r145, %r144, %r131;
	add.s32 	%r146, %r145, %r140;
	st.global.u32 	[%rd8+92], %r146;
	ld.global.u32 	%r147, [%rd8+96];
	add.s32 	%r148, %r147, %r29;
	add.s32 	%r149, %r148, %r141;
	st.global.u32 	[%rd8+96], %r149;
	ld.global.u32 	%r150, [%rd8+100];
	add.s32 	%r151, %r150, %r30;
	add.s32 	%r152, %r151, %r142;
	st.global.u32 	[%rd8+100], %r152;
$L__BB0_9:
	ret;

}
	// .globl	_Z8sum_histPii
.visible .entry _Z8sum_histPii(
	.param .u64 .ptr .align 1 _Z8sum_histPii_param_0,
	.param .u32 _Z8sum_histPii_param_1
)
{
	.local .align 8 .b8 	__local_depot1[8];
	.reg .b64 	%SP;
	.reg .b64 	%SPL;
	.reg .pred 	%p<31>;
	.reg .b32 	%r<612>;
	.reg .b64 	%rd<105>;

	mov.u64 	%SPL, __local_depot1;
	cvta.local.u64 	%SP, %SPL;
	ld.param.u64 	%rd12, [_Z8sum_histPii_param_0];
	ld.param.u32 	%r66, [_Z8sum_histPii_param_1];
	cvta.to.global.u64 	%rd1, %rd12;
	add.u64 	%rd13, %SP, 0;
	add.u64 	%rd2, %SPL, 0;
	st.local.u32 	[%rd2], %r66;
	mov.u64 	%rd14, $str;
	cvta.global.u64 	%rd15, %rd14;
	{ // callseq 0, 0
	.param .b64 param0;
	st.param.b64 	[param0], %rd15;
	.param .b64 param1;
	st.param.b64 	[param1], %rd13;
	.param .b32 retval0;
	call.uni (retval0), 
	vprintf, 
	(
	param0, 
	param1
	);
	ld.param.b32 	%r67, [retval0];
	} // callseq 0
	setp.lt.s32 	%p1, %r66, 1;
	@%p1 bra 	$L__BB1_28;
	ld.param.u32 	%r579, [_Z8sum_histPii_param_1];
	and.b32  	%r1, %r579, 15;
	setp.lt.u32 	%p2, %r579, 16;
	mov.b32 	%r589, 0;
	@%p2 bra 	$L__BB1_4;
	ld.param.u32 	%r580, [_Z8sum_histPii_param_1];
	and.b32  	%r589, %r580, 2147483632;
	mov.b32 	%r587, 0;
	mov.u64 	%rd22, $str$1;
$L__BB1_3:
	.pragma "nounroll";
	st.local.u32 	[%rd2], %r587;
	cvta.global.u64 	%rd23, %rd22;
	{ // callseq 54, 0
	.param .b64 param0;
	st.param.b64 	[param0], %rd23;
	.param .b64 param1;
	st.param.b64 	[param1], %rd13;
	.param .b32 retval0;
	call.uni (retval0), 
	vprintf, 
	(
	param0, 
	param1
	);
	ld.param.b32 	%r203, [retval0];
	} // callseq 54
	add.s32 	%r205, %r587, 1;
	st.local.u32 	[%rd2], %r205;
	{ // callseq 55, 0
	.param .b64 param0;
	st.param.b64 	[param0], %rd23;
	.param .b64 param1;
	st.param.b64 	[param1], %rd13;
	.param .b32 retval0;
	call.uni (retval0), 
	vprintf, 
	(
	param0, 
	param1
	);
	ld.param.b32 	%r206, [retval0];
	} // callseq 55
	add.s32 	%r208, %r587, 2;
	st.local.u32 	[%rd2], %r208;
	{ // callseq 56, 0
	.param .b64 param0;
	st.param.b64 	[param0], %rd23;
	.param .b64 param1;
	st.param.b64 	[param1], %rd13;
	.param .b32 retval0;
	call.uni (retval0), 
	vprintf, 
	(
	param0, 
	param1
	);
	ld.param.b32 	%r209, [retval0];
	} // callseq 56
	add.s32 	%r211, %r587, 3;
	st.local.u32 	[%rd2], %r211;
	{ // callseq 57, 0
	.param .b64 param0;
	st.param.b64 	[param0], %rd23;
	.param .b64 param1;
	st.param.b64 	[param1], %rd13;
	.param .b32 retval0;
	call.uni (retval0), 
	vprintf, 
	(
	param0, 
	param1
	);
	ld.param.b32 	%r212, [retval0];
	} // callseq 57
	add.s32 	%r214, %r587, 4;
	st.local.u32 	[%rd2], %r214;
	{ // callseq 58, 0
	.param .b64 param0;
	st.param.b64 	[param0], %rd23;
	.param .b64 param1;
	st.param.b64 	[param1], %rd13;
	.param .b32 retval0;
	call.uni (retval0), 
	vprintf, 
	(
	param0, 
	param1
	);
	ld.param.b32 	%r215, [retval0];
	} // callseq 58
	add.s32 	%r217, %r587, 5;
	st.local.u32 	[%rd2], %r217;
	{ // callseq 59, 0
	.param .b64 param0;
	st.param.b64 	[param0], %rd23;
	.param .b64 param1;
	st.param.b64 	[param1], %rd13;
	.param .b32 retval0;
	call.uni (retval0), 
	vprintf, 
	(
	param0, 
	param1
	);
	ld.param.b32 	%r218, [retval0];
	} // callseq 59
	add.s32 	%r220, %r587, 6;
	st.local.u32 	[%rd2], %r220;
	{ // callseq 60, 0
	.param .b64 param0;
	st.param.b64 	[param0], %rd23;
	.param .b64 param1;
	st.param.b64 	[param1], %rd13;
	.param .b32 retval0;
	call.uni (retval0), 
	vprintf, 
	(
	param0, 
	param1
	);
	ld.param.b32 	%r221, [retval0];
	} // callseq 60
	add.s32 	%r223, %r587, 7;
	st.local.u32 	[%rd2], %r223;
	{ // callseq 61, 0
	.param .b64 param0;
	st.param.b64 	[param0], %rd23;
	.param .b64 param1;
	st.param.b64 	[param1], %rd13;
	.param .b32 retval0;
	call.uni (retval0), 
	vprintf, 
	(
	param0, 
	param1
	);
	ld.param.b32 	%r224, [retval0];
	} // callseq 61
	add.s32 	%r226, %r587, 8;
	st.local.u32 	[%rd2], %r226;
	{ // callseq 62, 0
	.param .b64 param0;
	st.param.b64 	[param0], %rd23;
	.param .b64 param1;
	st.param.b64 	[param1], %rd13;
	.param .b32 retval0;
	call.uni (retval0), 
	vprintf, 
	(
	param0, 
	param1
	);
	ld.param.b32 	%r227, [retval0];
	} // callseq 62
	add.s32 	%r229, %r587, 9;
	st.local.u32 	[%rd2], %r229;
	{ // callseq 63, 0
	.param .b64 param0;
	st.param.b64 	[param0], %rd23;
	.param .b64 param1;
	st.param.b64 	[param1], %rd13;
	.param .b32 retval0;
	call.uni (retval0), 
	vprintf, 
	(
	param0, 
	param1
	);
	ld.param.b32 	%r230, [retval0];
	} // callseq 63
	add.s32 	%r232, %r587, 10;
	st.local.u32 	[%rd2], %r232;
	{ // callseq 64, 0
	.param .b64 param0;
	st.param.b64 	[param0], %rd23;
	.param .b64 param1;
	st.param.b64 	[param1], %rd13;
	.param .b32 retval0;
	call.uni (retval0), 
	vprintf, 
	(
	param0, 
	param1
	);
	ld.param.b32 	%r233, [retval0];
	} // callseq 64
	add.s32 	%r235, %r587, 11;
	st.local.u32 	[%rd2], %r235;
	{ // callseq 65, 0
	.param .b64 param0;
	st.param.b64 	[param0], %rd23;
	.param .b64 param1;
	st.param.b64 	[param1], %rd13;
	.param .b32 retval0;
	call.uni (retval0), 
	vprintf, 
	(
	param0, 
	param1
	);
	ld.param.b32 	%r236, [retval0];
	} // callseq 65
	add.s32 	%r238, %r587, 12;
	st.local.u32 	[%rd2], %r238;
	{ // callseq 66, 0
	.param .b64 param0;
	st.param.b64 	[param0], %rd23;
	.param .b64 param1;
	st.param.b64 	[param1], %rd13;
	.param .b32 retval0;
	call.uni (retval0), 
	vprintf, 
	(
	param0, 
	param1
	);
	ld.param.b32 	%r239, [retval0];
	} // callseq 66
	add.s32 	%r241, %r587, 13;
	st.local.u32 	[%rd2], %r241;
	{ // callseq 67, 0
	.param .b64 param0;
	st.param.b64 	[param0], %rd23;
	.param .b64 param1;
	st.param.b64 	[param1], %rd13;
	.param .b32 retval0;
	call.uni (retval0), 
	vprintf, 
	(
	param0, 
	param1
	);
	ld.param.b32 	%r242, [retval0];
	} // callseq 67
	add.s32 	%r244, %r587, 14;
	st.local.u32 	[%rd2], %r244;
	{ // callseq 68, 0
	.param .b64 param0;
	st.param.b64 	[param0], %rd23;
	.param .b64 param1;
	st.param.b64 	[param1], %rd13;
	.param .b32 retval0;
	call.uni (retval0), 
	vprintf, 
	(
	param0, 
	param1
	);
	ld.param.b32 	%r245, [retval0];
	} // callseq 68
	add.s32 	%r247, %r587, 15;
	st.local.u32 	[%rd2], %r247;
	{ // callseq 69, 0
	.param .b64 param0;
	st.param.b64 	[param0], %rd23;
	.param .b64 param1;
	st.param.b64 	[param1], %rd13;
	.param .b32 retval0;
	call.uni (retval0), 
	vprintf, 
	(
	param0, 
	param1
	);
	ld.param.b32 	%r248, [retval0];
	} // callseq 69
	add.s32 	%r587, %r587, 16;
	setp.ne.s32 	%p3, %r587, %r589;
	@%p3 bra 	$L__BB1_3;
$L__BB1_4:
	setp.eq.s32 	%p4, %r1, 0;
	@%p4 bra 	$L__BB1_13;
	ld.param.u32 	%r581, [_Z8sum_histPii_param_1];
	and.b32  	%r6, %r581, 7;
	setp.lt.u32 	%p5, %r1, 8;
	@%p5 bra 	$L__BB1_7;
	st.local.u32 	[%rd2], %r589;
	mov.u64 	%rd25, $str$1;
	cvta.global.u64 	%rd26, %rd25;
	{ // callseq 70, 0
	.param .b64 param0;
	st.param.b64 	[param0], %rd26;
	.param .b64 param1;
	st.param.b64 	[param1], %rd13;
	.param .b32 retval0;
	call.uni (retval0), 
	vprintf, 
	(
	param0, 
	param1
	);
	ld.param.b32 	%r250, [retval0];
	} // callseq 70
	add.s32 	%r252, %r589, 1;
	st.local.u32 	[%rd2], %r252;
	{ // callseq 71, 0
	.param .b64 param0;
	st.param.b64 	[param0], %rd26;
	.param .b64 param1;
	st.param.b64 	[param1], %rd13;
	.param .b32 retval0;
	call.uni (retval0), 
	vprintf, 
	(
	param0, 
	param1
	);
	ld.param.b32 	%r253, [retval0];
	} // callseq 71
	add.s32 	%r255, %r589, 2;
	st.local.u32 	[%rd2], %r255;
	{ // callseq 72, 0
	.param .b64 param0;
	st.param.b64 	[param0], %rd26;
	.param .b64 param1;
	st.param.b64 	[param1], %rd13;
	.param .b32 retval0;
	call.uni (retval0), 
	vprintf, 
	(
	param0, 
	param1
	);
	ld.param.b32 	%r256, [retval0];
	} // callseq 72
	add.s32 	%r258, %r589, 3;
	st.local.u32 	[%rd2], %r258;
	{ // callseq 73, 0
	.param .b64 param0;
	st.param.b64 	[param0], %rd26;
	.param .b64 param1;
	st.param.b64 	[param1], %rd13;
	.param .b32 retval0;
	call.uni (retval0), 
	vprintf, 
	(
	param0, 
	param1
	);
	ld.param.b32 	%r259, [retval0];
	} // callseq 73
	add.s32 	%r261, %r589, 4;
	st.local.u32 	[%rd2], %r261;
	{ // callseq 74, 0
	.param .b64 param0;
	st.param.b64 	[param0], %rd26;
	.param .b64 param1;
	st.param.b64 	[param1], %rd13;
	.param .b32 retval0;
	call.uni (retval0), 
	vprintf, 
	(
	param0, 
	param1
	);
	ld.param.b32 	%r262, [retval0];
	} // callseq 74
	add.s32 	%r264, %r589, 5;
	st.local.u32 	[%rd2], %r264;
	{ // callseq 75, 0
	.param .b64 param0;
	st.param.b64 	[param0], %rd26;
	.param .b64 param1;
	st.param.b64 	[param1], %rd13;
	.param .b32 retval0;
	call.uni (retval0), 
	vprintf, 
	(
	param0, 
	param1
	);
	ld.param.b32 	%r265, [retval0];
	} // callseq 75
	add.s32 	%r267, %r589, 6;
	st.local.u32 	[%rd2], %r267;
	{ // callseq 76, 0
	.param .b64 param0;
	st.param.b64 	[param0], %rd26;
	.param .b64 param1;
	st.param.b64 	[param1], %rd13;
	.param .b32 retval0;
	call.uni (retval0), 
	vprintf, 
	(
	param0, 
	param1
	);
	ld.param.b32 	%r268, [retval0];
	} // callseq 76
	add.s32 	%r270, %r589, 7;
	st.local.u32 	[%rd2], %r270;
	{ // callseq 77, 0
	.param .b64 param0;
	st.param.b64 	[param0], %rd26;
	.param .b64 param1;
	st.param.b64 	[param1], %rd13;
	.param .b32 retval0;
	call.uni (retval0), 
	vprintf, 
	(
	param0, 
	param1
	);
	ld.param.b32 	%r271, [retval0];
	} // callseq 77
	add.s32 	%r589, %r589, 8;
$L__BB1_7:
	setp.eq.s32 	%p6, %r6, 0;
	@%p6 bra 	$L__BB1_13;
	ld.param.u32 	%r582, [_Z8sum_histPii_param_1];
	and.b32  	%r9, %r582, 3;
	setp.lt.u32 	%p7, %r6, 4;
	@%p7 bra 	$L__BB1_10;
	st.local.u32 	[%rd2], %r589;
	mov.u64 	%rd28, $str$1;
	cvta.global.u64 	%rd29, %rd28;
	{ // callseq 78, 0
	.param .b64 param0;
	st.param.b64 	[param0], %rd29;
	.param .b64 param1;
	st.param.b64 	[param1], %rd13;
	.param .b32 retval0;
	call.uni (retval0), 
	vprintf, 
	(
	param0, 
	param1
	);
	ld.param.b32 	%r273, [retval0];
	} // callseq 78
	add.s32 	%r275, %r589, 1;
	st.local.u32 	[%rd2], %r275;
	{ // callseq 79, 0
	.param .b64 param0;
	st.param.b64 	[param0], %rd29;
	.param .b64 param1;
	st.param.b64 	[param1], %rd13;
	.param .b32 retval0;
	call.uni (retval0), 
	vprintf, 
	(
	param0, 
	param1
	);
	ld.param.b32 	%r276, [retval0];
	} // callseq 79
	add.s32 	%r278, %r589, 2;
	st.local.u32 	[%rd2], %r278;
	{ // callseq 80, 0
	.param .b64 param0;
	st.param.b64 	[param0], %rd29;
	.param .b64 param1;
	st.param.b64 	[param1], %rd13;
	.param .b32 retval0;
	call.uni (retval0), 
	vprintf, 
	(
	param0, 
	param1
	);
	ld.param.b32 	%r279, [retval0];
	} // callseq 80
	add.s32 	%r281, %r589, 3;
	st.local.u32 	[%rd2], %r281;
	{ // callseq 81, 0
	.param .b64 param0;
	st.param.b64 	[param0], %rd29;
	.param .b64 param1;
	st.param.b64 	[param1], %rd13;
	.param .b32 retval0;
	call.uni (retval0), 
	vprintf, 
	(
	param0, 
	param1
	);
	ld.param.b32 	%r282, [retval0];
	} // callseq 81
	add.s32 	%r589, %r589, 4;
$L__BB1_10:
	setp.eq.s32 	%p8, %r9, 0;
	@%p8 bra 	$L__BB1_13;
	mov.b32 	%r592, 0;
	mov.u64 	%rd31, $str$1;
$L__BB1_12:
	.pragma "nounroll";
	st.local.u32 	[%rd2], %r589;
	cvta.global.u64 	%rd32, %rd31;
	{ // callseq 82, 0
	.param .b64 param0;
	st.param.b64 	[param0], %rd32;
	.param .b64 param1;
	st.param.b64 	[param1], %rd13;
	.param .b32 retval0;
	call.uni (retval0), 
	vprintf, 
	(
	param0, 
	param1
	);
	ld.param.b32 	%r285, [retval0];
	} // callseq 82
	add.s32 	%r589, %r589, 1;
	add.s32 	%r592, %r592, 1;
	setp.ne.s32 	%p9, %r592, %r9;
	@%p9 bra 	$L__BB1_12;
$L__BB1_13:
	ld.param.u32 	%r583, [_Z8sum_histPii_param_1];
	mov.u64 	%rd34, $str$2;
	cvta.global.u64 	%rd35, %rd34;
	{ // callseq 83, 0
	.param .b64 param0;
	st.param.b64 	[param0], %rd35;
	.param .b64 param1;
	st.param.b64 	[param1], 0;
	.param .b32 retval0;
	call.uni (retval0), 
	vprintf, 
	(
	param0, 
	param1
	);
	ld.param.b32 	%r288, [retval0];
	} // callseq 83
	add.s32 	%r16, %r1, -1;
	and.b32  	%r17, %r583, 7;
	add.s32 	%r18, %r17, -1;
	and.b32  	%r19, %r583, 2147483632;
	and.b32  	%r20, %r583, 3;
	mov.b32 	%r593, 0;
	mov.u64 	%rd36, $str$3;
	mov.u64 	%rd66, $str$4;
$L__BB1_14:
	ld.param.u32 	%r584, [_Z8sum_histPii_param_1];
	setp.lt.u32 	%p10, %r584, 16;
	add.s32 	%r291, %r593, 97;
	st.local.u32 	[%rd2], %r291;
	cvta.global.u64 	%rd37, %rd36;
	{ // callseq 84, 0
	.param .b64 param0;
	st.param.b64 	[param0], %rd37;
	.param .b64 param1;
	st.param.b64 	[param1], %rd13;
	.param .b32 retval0;
	call.uni (retval0), 
	vprintf, 
	(
	param0, 
	param1
	);
	ld.param.b32 	%r292, [retval0];
	} // callseq 84
	mov.b32 	%r596, 0;
	@%p10 bra 	$L__BB1_17;
	mov.b32 	%r594, 0;
$L__BB1_16:
	.pragma "nounroll";
	mad.lo.s32 	%r295, %r594, 26, %r593;
	mul.wide.u32 	%rd39, %r295, 4;
	add.s64 	%rd40, %rd1, %rd39;
	ld.global.u32 	%r296, [%rd40];
	st.local.u32 	[%rd2], %r296;
	cvta.global.u64 	%rd42, %rd66;
	{ // callseq 85, 0
	.param .b64 param0;
	st.param.b64 	[param0], %rd42;
	.param .b64 param1;
	st.param.b64 	[param1], %rd13;
	.param .b32 retval0;
	call.uni (retval0), 
	vprintf, 
	(
	param0, 
	param1
	);
	ld.param.b32 	%r297, [retval0];
	} // callseq 85
	ld.global.u32 	%r299, [%rd40+104];
	st.local.u32 	[%rd2], %r299;
	{ // callseq 86, 0
	.param .b64 param0;
	st.param.b64 	[param0], %rd42;
	.param .b64 param1;
	st.param.b64 	[param1], %rd13;
	.param .b32 retval0;
	call.uni (retval0), 
	vprintf, 
	(
	param0, 
	param1
	);
	ld.param.b32 	%r300, [retval0];
	} // callseq 86
	ld.global.u32 	%r302, [%rd40+208];
	st.local.u32 	[%rd2], %r302;
	{ // callseq 87, 0
	.param .b64 param0;
	st.param.b64 	[param0], %rd42;
	.param .b64 param1;
	st.param.b64 	[param1], %rd13;
	.param .b32 retval0;
	call.uni (retval0), 
	vprintf, 
	(
	param0, 
	param1
	);
	ld.param.b32 	%r303, [retval0];
	} // callseq 87
	ld.global.u32 	%r305, [%rd40+312];
	st.local.u32 	[%rd2], %r305;
	{ // callseq 88, 0
	.param .b64 param0;
	st.param.b64 	[param0], %rd42;
	.param .b64 param1;
	st.param.b64 	[param1], %rd13;
	.param .b32 retval0;
	call.uni (retval0), 
	vprintf, 
	(
	param0, 
	param1
	);
	ld.param.b32 	%r306, [retval0];
	} // callseq 88
	ld.global.u32 	%r308, [%rd40+416];
	st.local.u32 	[%rd2], %r308;
	{ // callseq 89, 0
	.param .b64 param0;
	st.param.b64 	[param0], %rd42;
	.param .b64 param1;
	st.param.b64 	[param1], %rd13;
	.param .b32 retval0;
	call.uni (retval0), 
	vprintf, 
	(
	param0, 
	param1
	);
	ld.param.b32 	%r309, [retval0];
	} // callseq 89
	ld.global.u32 	%r311, [%rd40+520];
	st.local.u32 	[%rd2], %r311;
	{ // callseq 90, 0
	.param .b64 param0;
	st.param.b64 	[param0], %rd42;
	.param .b64 param1;
	st.param.b64 	[param1], %rd13;
	.param .b32 retval0;
	call.uni (retval0), 
	vprintf, 
	(
	param0, 
	param1
	);
	ld.param.b32 	%r312, [retval0];
	} // callseq 90
	ld.global.u32 	%r314, [%rd40+624];
	st.local.u32 	[%rd2], %r314;
	{ // callseq 91, 0
	.param .b64 param0;
	st.param.b64 	[param0], %rd42;
	.param .b64 param1;
	st.param.b64 	[param1], %rd13;
	.param .b32 retval0;
	call.uni (retval0), 
	vprintf, 
	(
	param0, 
	param1
	);
	ld.param.b32 	%r315, [retval0];
	} // callseq 91
	ld.global.u32 	%r317, [%rd40+728];
	st.local.u32 	[%rd2], %r317;
	{ // callseq 92, 0
	.param .b64 param0;
	st.param.b64 	[param0], %rd42;
	.param .b64 param1;
	st.param.b64 	[param1], %rd13;
	.param .b32 retval0;
	call.uni (retval0), 
	vprintf, 
	(
	param0, 
	param1
	);
	ld.param.b32 	%r318, [retval0];
	} // callseq 92
	ld.global.u32 	%r320, [%rd40+832];
	st.local.u32 	[%rd2], %r320;
	{ // callseq 93, 0
	.param .b64 param0;
	st.param.b64 	[param0], %rd42;
	.param .b64 param1;
	st.param.b64 	[param1], %rd13;
	.param .b32 retval0;
	call.uni (retval0), 
	vprintf, 
	(
	param0, 
	param1
	);
	ld.param.b32 	%r321, [retval0];
	} // callseq 93
	ld.global.u32 	%r323, [%rd40+936];
	st.local.u32 	[%rd2], %r323;
	{ // callseq 94, 0
	.param .b64 param0;
	st.param.b64 	[param0], %rd42;
	.param .b64 param1;
	st.param.b64 	[param1], %rd13;
	.param .b32 retval0;
	call.uni (retval0), 
	vprintf, 
	(
	param0, 
	param1
	);
	ld.param.b32 	%r324, [retval0];
	} // callseq 94
	ld.global.u32 	%r326, [%rd40+1040];
	st.local.u32 	[%rd2], %r326;
	{ // callseq 95, 0
	.param .b64 param0;
	st.param.b64 	[param0], %rd42;
	.param .b64 param1;
	st.param.b64 	[param1], %rd13;
	.param .b32 retval0;
	call.uni (retval0), 
	vprintf, 
	(
	param0, 
	param1
	);
	ld.param.b32 	%r327, [retval0];
	} // callseq 95
	ld.global.u32 	%r329, [%rd40+1144];
	st.local.u32 	[%rd2], %r329;
	{ // callseq 96, 0
	.param .b64 param0;
	st.param.b64 	[param0], %rd42;
	.param .b64 param1;
	st.param.b64 	[param1], %rd13;
	.param .b32 retval0;
	call.uni (retval0), 
	vprintf, 
	(
	param0, 
	param1
	);
	ld.param.b32 	%r330, [retval0];
	} // callseq 96
	ld.global.u32 	%r332, [%rd40+1248];
	st.local.u32 	[%rd2], %r332;
	{ // callseq 97, 0
	.param .b64 param0;
	st.param.b64 	[param0], %rd42;
	.param .b64 param1;
	st.param.b64 	[param1], %rd13;
	.param .b32 retval0;
	call.uni (retval0), 
	vprintf, 
	(
	param0, 
	param1
	);
	ld.param.b32 	%r333, [retval0];
	} // callseq 97
	ld.global.u32 	%r335, [%rd40+1352];
	st.local.u32 	[%rd2], %r335;
	{ // callseq 98, 0
	.param .b64 param0;
	st.param.b64 	[param0], %rd42;
	.param .b64 param1;
	st.param.b64 	[param1], %rd13;
	.param .b32 retval0;
	call.uni (retval0), 
	vprintf, 
	(
	param0, 
	param1
	);
	ld.param.b32 	%r336, [retval0];
	} // callseq 98
	ld.global.u32 	%r338, [%rd40+1456];
	st.local.u32 	[%rd2], %r338;
	{ // callseq 99, 0
	.param .b64 param0;
	st.param.b64 	[param0], %rd42;
	.param .b64 param1;
	st.param.b64 	[param1], %rd13;
	.param .b32 retval0;
	call.uni (retval0), 
	vprintf, 
	(
	param0, 
	param1
	);
	ld.param.b32 	%r339, [retval0];
	} // callseq 99
	ld.global.u32 	%r341, [%rd40+1560];
	st.local.u32 	[%rd2], %r341;
	{ // callseq 100, 0
	.param .b64 param0;
	st.param.b64 	[param0], %rd42;
	.param .b64 param1;
	st.param.b64 	[param1], %rd13;
	.param .b32 retval0;
	call.uni (retval0), 
	vprintf, 
	(
	param0, 
	param1
	);
	ld.param.b32 	%r342, [retval0];
	} // callseq 100
	add.s32 	%r594, %r594, 16;
	setp.eq.s32 	%p11, %r594, %r19;
	mov.u32 	%r596, %r19;
	@%p11 bra 	$L__BB1_17;
	bra.uni 	$L__BB1_16;
$L__BB1_17:
	setp.eq.s32 	%p12, %r1, 0;
	@%p12 bra 	$L__BB1_27;
	setp.lt.u32 	%p13, %r16, 7;
	@%p13 bra 	$L__BB1_20;
	mul.lo.s32 	%r344, %r596, 26;
	add.s32 	%r345, %r344, %r593;
	mul.wide.u32 	%rd44, %r345, 4;
	add.s64 	%rd45, %rd1, %rd44;
	ld.global.u32 	%r346, [%rd45];
	st.local.u32 	[%rd2], %r346;
	cvta.global.u64 	%rd47, %rd66;
	{ // callseq 101, 0
	.param .b64 param0;
	st.param.b64 	[param0], %rd47;
	.param .b64 param1;
	st.param.b64 	[param1], %rd13;
	.param .b32 retval0;
	call.uni (retval0), 
	vprintf, 
	(
	param0, 
	param1
	);
	ld.param.b32 	%r347, [retval0];
	} // callseq 101
	cvt.u64.u32 	%rd49, %r593;
	cvt.u64.u32 	%rd50, %r344;
	add.s64 	%rd51, %rd50, %rd49;
	shl.b64 	%rd52, %rd51, 2;
	add.s64 	%rd53, %rd1, %rd52;
	ld.global.u32 	%r349, [%rd53+104];
	st.local.u32 	[%rd2], %r349;
	{ // callseq 102, 0
	.param .b64 param0;
	st.param.b64 	[param0], %rd47;
	.param .b64 param1;
	st.param.b64 	[param1], %rd13;
	.param .b32 retval0;
	call.uni (retval0), 
	vprintf, 
	(
	param0, 
	param1
	);
	ld.param.b32 	%r350, [retval0];
	} // callseq 102
	ld.global.u32 	%r352, [%rd53+208];
	st.local.u32 	[%rd2], %r352;
	{ // callseq 103, 0
	.param .b64 param0;
	st.param.b64 	[param0], %rd47;
	.param .b64 param1;
	st.param.b64 	[param1], %rd13;
	.param .b32 retval0;
	call.uni (retval0), 
	vprintf, 
	(
	param0, 
	param1
	);
	ld.param.b32 	%r353, [retval0];
	} // callseq 103
	ld.global.u32 	%r355, [%rd53+312];
	st.local.u32 	[%rd2], %r355;
	{ // callseq 104, 0
	.param .b64 param0;
	st.param.b64 	[param0], %rd47;
	.param .b64 param1;
	st.param.b64 	[param1], %rd13;
	.param .b32 retval0;
	call.uni (retval0), 
	vprintf, 
	(
	param0, 
	param1
	);
	ld.param.b32 	%r356, [retval0];
	} // callseq 104
	ld.global.u32 	%r358, [%rd53+416];
	st.local.u32 	[%rd2], %r358;
	{ // callseq 105, 0
	.param .b64 param0;
	st.param.b64 	[param0], %rd47;
	.param .b64 param1;
	st.param.b64 	[param1], %rd13;
	.param .b32 retval0;
	call.uni (retval0), 
	vprintf, 
	(
	param0, 
	param1
	);
	ld.param.b32 	%r359, [retval0];
	} // callseq 105
	ld.global.u32 	%r361, [%rd53+520];
	st.local.u32 	[%rd2], %r361;
	{ // callseq 106, 0
	.param .b64 param0;
	st.param.b64 	[param0], %rd47;
	.param .b64 param1;
	st.param.b64 	[param1], %rd13;
	.param .b32 retval0;
	call.uni (retval0), 
	vprintf, 
	(
	param0, 
	param1
	);
	ld.param.b32 	%r362, [retval0];
	} // callseq 106
	ld.global.u32 	%r364, [%rd53+624];
	st.local.u32 	[%rd2], %r364;
	{ // callseq 107, 0
	.param .b64 param0;
	st.param.b64 	[param0], %rd47;
	.param .b64 param1;
	st.param.b64 	[param1], %rd13;
	.param .b32 retval0;
	call.uni (retval0), 
	vprintf, 
	(
	param0, 
	param1
	);
	ld.param.b32 	%r365, [retval0];
	} // callseq 107
	ld.global.u32 	%r367, [%rd53+728];
	st.local.u32 	[%rd2], %r367;
	{ // callseq 108, 0
	.param .b64 param0;
	st.param.b64 	[param0], %rd47;
	.param .b64 param1;
	st.param.b64 	[param1], %rd13;
	.param .b32 retval0;
	call.uni (retval0), 
	vprintf, 
	(
	param0, 
	param1
	);
	ld.param.b32 	%r368, [retval0];
	} // callseq 108
	add.s32 	%r596, %r596, 8;
$L__BB1_20:
	setp.eq.s32 	%p14, %r17, 0;
	@%p14 bra 	$L__BB1_27;
	setp.lt.u32 	%p15, %r18, 3;
	@%p15 bra 	$L__BB1_23;
	mul.lo.s32 	%r370, %r596, 26;
	add.s32 	%r371, %r370, %r593;
	mul.wide.u32 	%rd54, %r371, 4;
	add.s64 	%rd55, %rd1, %rd54;
	ld.global.u32 	%r372, [%rd55];
	st.local.u32 	[%rd2], %r372;
	cvta.global.u64 	%rd57, %rd66;
	{ // callseq 109, 0
	.param .b64 param0;
	st.param.b64 	[param0], %rd57;
	.param .b64 param1;
	st.param.b64 	[param1], %rd13;
	.param .b32 retval0;
	call.uni (retval0), 
	vprintf, 
	(
	param0, 
	param1
	);
	ld.param.b32 	%r373, [retval0];
	} // callseq 109
	cvt.u64.u32 	%rd59, %r593;
	cvt.u64.u32 	%rd60, %r370;
	add.s64 	%rd61, %rd60, %rd59;
	shl.b64 	%rd62, %rd61, 2;
	add.s64 	%rd63, %rd1, %rd62;
	ld.global.u32 	%r375, [%rd63+104];
	st.local.u32 	[%rd2], %r375;
	{ // callseq 110, 0
	.param .b64 param0;
	st.param.b64 	[param0], %rd57;
	.param .b64 param1;
	st.param.b64 	[param1], %rd13;
	.param .b32 retval0;
	call.uni (retval0), 
	vprintf, 
	(
	param0, 
	param1
	);
	ld.param.b32 	%r376, [retval0];
	} // callseq 110
	ld.global.u32 	%r378, [%rd63+208];
	st.local.u32 	[%rd2], %r378;
	{ // callseq 111, 0
	.param .b64 param0;
	st.param.b64 	[param0], %rd57;
	.param .b64 param1;
	st.param.b64 	[param1], %rd13;
	.param .b32 retval0;
	call.uni (retval0), 
	vprintf, 
	(
	param0, 
	param1
	);
	ld.param.b32 	%r379, [retval0];
	} // callseq 111
	ld.global.u32 	%r381, [%rd63+312];
	st.local.u32 	[%rd2], %r381;
	{ // callseq 112, 0
	.param .b64 param0;
	st.param.b64 	[param0], %rd57;
	.param .b64 param1;
	st.param.b64 	[param1], %rd13;
	.param .b32 retval0;
	call.uni (retval0), 
	vprintf, 
	(
	param0, 
	param1
	);
	ld.param.b32 	%r382, [retval0];
	} // callseq 112
	add.s32 	%r596, %r596, 4;
$L__BB1_23:
	setp.eq.s32 	%p16, %r20, 0;
	@%p16 bra 	$L__BB1_27;
	setp.eq.s32 	%p17, %r20, 1;
	mul.lo.s32 	%r29, %r596, 26;
	add.s32 	%r384, %r29, %r593;
	mul.wide.u32 	%rd64, %r384, 4;
	add.s64 	%rd65, %rd1, %rd64;
	ld.global.u32 	%r385, [%rd65];
	st.local.u32 	[%rd2], %r385;
	cvta.global.u64 	%rd67, %rd66;
	{ // callseq 113, 0
	.param .b64 param0;
	st.param.b64 	[param0], %rd67;
	.param .b64 param1;
	st.param.b64 	[param1], %rd13;
	.param .b32 retval0;
	call.uni (retval0), 
	vprintf, 
	(
	param0, 
	param1
	);
	ld.param.b32 	%r386, [retval0];
	} // callseq 113
	@%p17 bra 	$L__BB1_27;
	setp.eq.s32 	%p18, %r20, 2;
	cvt.u64.u32 	%rd69, %r593;
	cvt.u64.u32 	%rd70, %r29;
	add.s64 	%rd71, %rd70, %rd69;
	shl.b64 	%rd72, %rd71, 2;
	add.s64 	%rd3, %rd1, %rd72;
	ld.global.u32 	%r388, [%rd3+104];
	st.local.u32 	[%rd2], %r388;
	cvta.global.u64 	%rd74, %rd66;
	{ // callseq 114, 0
	.param .b64 param0;
	st.param.b64 	[param0], %rd74;
	.param .b64 param1;
	st.param.b64 	[param1], %rd13;
	.param .b32 retval0;
	call.uni (retval0), 
	vprintf, 
	(
	param0, 
	param1
	);
	ld.param.b32 	%r389, [retval0];
	} // callseq 114
	@%p18 bra 	$L__BB1_27;
	ld.global.u32 	%r391, [%rd3+208];
	st.local.u32 	[%rd2], %r391;
	cvta.global.u64 	%rd77, %rd66;
	{ // callseq 115, 0
	.param .b64 param0;
	st.param.b64 	[param0], %rd77;
	.param .b64 param1;
	st.param.b64 	[param1], %rd13;
	.param .b32 retval0;
	call.uni (retval0), 
	vprintf, 
	(
	param0, 
	param1
	);
	ld.param.b32 	%r392, [retval0];
	} // callseq 115
$L__BB1_27:
	cvta.global.u64 	%rd80, %rd34;
	{ // callseq 116, 0
	.param .b64 param0;
	st.param.b64 	[param0], %rd80;
	.param .b64 param1;
	st.param.b64 	[param1], 0;
	.param .b32 retval0;
	call.uni (retval0), 
	vprintf, 
	(
	param0, 
	param1
	);
	ld.param.b32 	%r394, [retval0];
	} // callseq 116
	add.s32 	%r593, %r593, 1;
	setp.eq.s32 	%p19, %r593, 26;
	@%p19 bra 	$L__BB1_29;
	bra.uni 	$L__BB1_14;
$L__BB1_28:
	mov.u64 	%rd16, $str$2;
	cvta.global.u64 	%rd17, %rd16;
	{ // callseq 1, 0
	.param .b64 param0;
	st.param.b64 	[param0], %rd17;
	.param .b64 param1;
	st.param.b64 	[param1], 0;
	.param .b32 retval0;
	call.uni (retval0), 
	vprintf, 
	(
	param0, 
	param1
	);
	ld.param.b32 	%r69, [retval0];
	} // callseq 1
	add.u64 	%rd18, %SP, 0;
	add.u64 	%rd19, %SPL, 0;
	mov.b32 	%r71, 97;
	st.local.u32 	[%rd19], %r71;
	mov.u64 	%rd20, $str$3;
	cvta.global.u64 	%rd21, %rd20;
	{ // callseq 2, 0
	.param .b64 param0;
	st.param.b64 	[param0], %rd21;
	.param .b64 param1;
	st.param.b64 	[param1], %rd18;
	.param .b32 retval0;
	call.uni (retval0), 
	vprintf, 
	(
	param0, 
	param1
	);
	ld.param.b32 	%r72, [retval0];
	} // callseq 2
	{ // callseq 3, 0
	.param .b64 param0;
	st.param.b64 	[param0], %rd17;
	.param .b64 param1;
	st.param.b64 	[param1], 0;
	.param .b32 retval0;
	call.uni (retval0), 
	vprintf, 
	(
	param0, 
	param1
	);
	ld.param.b32 	%r74, [retval0];
	} // callseq 3
	mov.b32 	%r76, 98;
	st.local.u32 	[%rd19], %r76;
	{ // callseq 4, 0
	.param .b64 param0;
	st.param.b64 	[param0], %rd21;
	.param .b64 param1;
	st.param.b64 	[param1], %rd18;
	.param .b32 retval0;
	call.uni (retval0), 
	vprintf, 
	(
	param0, 
	param1
	);
	ld.param.b32 	%r77, [retval0];
	} // callseq 4
	{ // callseq 5, 0
	.param .b64 param0;
	st.param.b64 	[param0], %rd17;
	.param .b64 param1;
	st.param.b64 	[param1], 0;
	.param .b32 retval0;
	call.uni (retval0), 
	vprintf, 
	(
	param0, 
	param1
	);
	ld.param.b32 	%r79, [retval0];
	} // callseq 5
	mov.b32 	%r81, 99;
	st.local.u32 	[%rd19], %r81;
	{ // callseq 6, 0
	.param .b64 param0;
	st.param.b64 	[param0], %rd21;
	.param .b64 param1;
	st.param.b64 	[param1], %rd18;
	.param .b32 retval0;
	call.uni (retval0), 
	vprintf, 
	(
	param0, 
	param1
	);
	ld.param.b32 	%r82, [retval0];
	} // callseq 6
	{ // callseq 7, 0
	.param .b64 param0;
	st.param.b64 	[param0], %rd17;
	.param .b64 param1;
	st.param.b64 	[param1], 0;
	.param .b32 retval0;
	call.uni (retval0), 
	vprintf, 
	(
	param0, 
	param1
	);
	ld.param.b32 	%r84, [retval0];
	} // callseq 7
	mov.b32 	%r86, 100;
	st.local.u32 	[%rd19], %r86;
	{ // callseq 8, 0
	.param .b64 param0;
	st.param.b64 	[param0], %rd21;
	.param .b64 param1;
	st.param.b64 	[param1], %rd18;
	.param .b32 retval0;
	call.uni (retval0), 
	vprintf, 
	(
	param0, 
	param1
	);
	ld.param.b32 	%r87, [retval0];
	} // callseq 8
	{ // callseq 9, 0
	.param .b64 param0;
	st.param.b64 	[param0], %rd17;
	.param .b64 param1;
	st.param.b64 	[param1], 0;
	.param .b32 retval0;
	call.uni (retval0), 
	vprintf, 
	(
	param0, 
	param1
	);
	ld.param.b32 	%r89, [retval0];
	} // callseq 9
	mov.b32 	%r91, 101;
	st.local.u32 	[%rd19], %r91;
	{ // callseq 10, 0
	.param .b64 param0;
	st.param.b64 	[param0], %rd21;
	.param .b64 param1;
	st.param.b64 	[param1], %rd18;
	.param .b32 retval0;
	call.uni (retval0), 
	vprintf, 
	(
	param0, 
	param1
	);
	ld.param.b32 	%r92, [retval0];
	} // callseq 10
	{ // callseq 11, 0
	.param .b64 param0;
	st.param.b64 	[param0], %rd17;
	.param .b64 param1;
	st.param.b64 	[param1], 0;
	.param .b32 retval0;
	call.uni (retval0), 
	vprintf, 
	(
	param0, 
	param1
	);
	ld.param.b32 	%r94, [retval0];
	} // callseq 11
	mov.b32 	%r96, 102;
	st.local.u32 	[%rd19], %r96;
	{ // callseq 12, 0
	.param .b64 param0;
	st.param.b64 	[param0], %rd21;
	.param .b64 param1;
	st.param.b64 	[param1], %rd18;
	.param .b32 retval0;
	call.uni (retval0), 
	vprintf, 
	(
	param0, 
	param1
	);
	ld.param.b32 	%r97, [retval0];
	} // callseq 12
	{ // callseq 13, 0
	.param .b64 param0;
	st.param.b64 	[param0], %rd17;
	.param .b64 param1;
	st.param.b64 	[param1], 0;
	.param .b32 retval0;
	call.uni (retval0), 
	vprintf, 
	(
	param0, 
	param1
	);
	ld.param.b32 	%r99, [retval0];
	} // callseq 13
	mov.b32 	%r101, 103;
	st.local.u32 	[%rd19], %r101;
	{ // callseq 14, 0
	.param .b64 param0;
	st.param.b64 	[param0], %rd21;
	.param .b64 param1;
	st.param.b64 	[param1], %rd18;
	.param .b32 retval0;
	call.uni (retval0), 
	vprintf, 
	(
	param0, 
	param1
	);
	ld.param.b32 	%r102, [retval0];
	} // callseq 14
	{ // callseq 15, 0
	.param .b64 param0;
	st.param.b64 	[param0], %rd17;
	.param .b64 param1;
	st.param.b64 	[param1], 0;
	.param .b32 retval0;
	call.uni (retval0), 
	vprintf, 
	(
	param0, 
	param1
	);
	ld.param.b32 	%r104, [retval0];
	} // callseq 15
	mov.b32 	%r106, 104;
	st.local.u32 	[%rd19], %r106;
	{ // callseq 16, 0
	.param .b64 param0;
	st.param.b64 	[param0], %rd21;
	.param .b64 param1;
	st.param.b64 	[param1], %rd18;
	.param .b32 retval0;
	call.uni (retval0), 
	vprintf, 
	(
	param0, 
	param1
	);
	ld.param.b32 	%r107, [retval0];
	} // callseq 16
	{ // callseq 17, 0
	.param .b64 param0;
	st.param.b64 	[param0], %rd17;
	.param .b64 param1;
	st.param.b64 	[param1], 0;
	.param .b32 retval0;
	call.uni (retval0), 
	vprintf, 
	(
	param0, 
	param1
	);
	ld.param.b32 	%r109, [retval0];
	} // callseq 17
	mov.b32 	%r111, 105;
	st.local.u32 	[%rd19], %r111;
	{ // callseq 18, 0
	.param .b64 param0;
	st.param.b64 	[param0], %rd21;
	.param .b64 param1;
	st.param.b64 	[param1], %rd18;
	.param .b32 retval0;
	call.uni (retval0), 
	vprintf, 
	(
	param0, 
	param1
	);
	ld.param.b32 	%r112, [retval0];
	} // callseq 18
	{ // callseq 19, 0
	.param .b64 param0;
	st.param.b64 	[param0], %rd17;
	.param .b64 param1;
	st.param.b64 	[param1], 0;
	.param .b32 retval0;
	call.uni (retval0), 
	vprintf, 
	(
	param0, 
	param1
	);
	ld.param.b32 	%r114, [retval0];
	} // callseq 19
	mov.b32 	%r116, 106;
	st.local.u32 	[%rd19], %r116;
	{ // callseq 20, 0
	.param .b64 param0;
	st.param.b64 	[param0], %rd21;
	.param .b64 param1;
	st.param.b64 	[param1], %rd18;
	.param .b32 retval0;
	call.uni (retval0), 
	vprintf, 
	(
	param0, 
	param1
	);
	ld.param.b32 	%r117, [retval0];
	} // callseq 20
	{ // callseq 21, 0
	.param .b64 param0;
	st.param.b64 	[param0], %rd17;
	.param .b64 param1;
	st.param.b64 	[param1], 0;
	.param .b32 retval0;
	call.uni (retval0), 
	vprintf, 
	(
	param0, 
	param1
	);
	ld.param.b32 	%r119, [retval0];
	} // callseq 21
	mov.b32 	%r121, 107;
	st.local.u32 	[%rd19], %r121;
	{ // callseq 22, 0
	.param .b64 param0;
	st.param.b64 	[param0], %rd21;
	.param .b64 param1;
	st.param.b64 	[param1], %rd18;
	.param .b32 retval0;
	call.uni (retval0), 
	vprintf, 
	(
	param0, 
	param1
	);
	ld.param.b32 	%r122, [retval0];
	} // callseq 22
	{ // callseq 23, 0
	.param .b64 param0;
	st.param.b64 	[param0], %rd17;
	.param .b64 param1;
	st.param.b64 	[param1], 0;
	.param .b32 retval0;
	call.uni (retval0), 
	vprintf, 
	(
	param0, 
	param1
	);
	ld.param.b32 	%r124, [retval0];
	} // callseq 23
	mov.b32 	%r126, 108;
	st.local.u32 	[%rd19], %r126;
	{ // callseq 24, 0
	.param .b64 param0;
	st.param.b64 	[param0], %rd21;
	.param .b64 param1;
	st.param.b64 	[param1], %rd18;
	.param .b32 retval0;
	call.uni (retval0), 
	vprintf, 
	(
	param0, 
	param1
	);
	ld.param.b32 	%r127, [retval0];
	} // callseq 24
	{ // callseq 25, 0
	.param .b64 param0;
	st.param.b64 	[param0], %rd17;
	.param .b64 param1;
	st.param.b64 	[param1], 0;
	.param .b32 retval0;
	call.uni (retval0), 
	vprintf, 
	(
	param0, 
	param1
	);
	ld.param.b32 	%r129, [retval0];
	} // callseq 25
	mov.b32 	%r131, 109;
	st.local.u32 	[%rd19], %r131;
	{ // callseq 26, 0
	.param .b64 param0;
	st.param.b64 	[param0], %rd21;
	.param .b64 param1;
	st.param.b64 	[param1], %rd18;
	.param .b32 retval0;
	call.uni (retval0), 
	vprintf, 
	(
	param0, 
	param1
	);
	ld.param.b32 	%r132, [retval0];
	} // callseq 26
	{ // callseq 27, 0
	.param .b64 param0;
	st.param.b64 	[param0], %rd17;
	.param .b64 param1;
	st.param.b64 	[param1], 0;
	.param .b32 retval0;
	call.uni (retval0), 
	vprintf, 
	(
	param0, 
	param1
	);
	ld.param.b32 	%r134, [retval0];
	} // callseq 27
	mov.b32 	%r136, 110;
	st.local.u32 	[%rd19], %r136;
	{ // callseq 28, 0
	.param .b64 param0;
	st.param.b64 	[param0], %rd21;
	.param .b64 param1;
	st.param.b64 	[param1], %rd18;
	.param .b32 retval0;
	call.uni (retval0), 
	vprintf, 
	(
	param0, 
	param1
	);
	ld.param.b32 	%r137, [retval0];
	} // callseq 28
	{ // callseq 29, 0
	.param .b64 param0;
	st.param.b64 	[param0], %rd17;
	.param .b64 param1;
	st.param.b64 	[param1], 0;
	.param .b32 retval0;
	call.uni (retval0), 
	vprintf, 
	(
	param0, 
	param1
	);
	ld.param.b32 	%r139, [retval0];
	} // callseq 29
	mov.b32 	%r141, 111;
	st.local.u32 	[%rd19], %r141;
	{ // callseq 30, 0
	.param .b64 param0;
	st.param.b64 	[param0], %rd21;
	.param .b64 param1;
	st.param.b64 	[param1], %rd18;
	.param .b32 retval0;
	call.uni (retval0), 
	vprintf, 
	(
	param0, 
	param1
	);
	ld.param.b32 	%r142, [retval0];
	} // callseq 30
	{ // callseq 31, 0
	.param .b64 param0;
	st.param.b64 	[param0], %rd17;
	.param .b64 param1;
	st.param.b64 	[param1], 0;
	.param .b32 retval0;
	call.uni (retval0), 
	vprintf, 
	(
	param0, 
	param1
	);
	ld.param.b32 	%r144, [retval0];
	} // callseq 31
	mov.b32 	%r146, 112;
	st.local.u32 	[%rd19], %r146;
	{ // callseq 32, 0
	.param .b64 param0;
	st.param.b64 	[param0], %rd21;
	.param .b64 param1;
	st.param.b64 	[param1], %rd18;
	.param .b32 retval0;
	call.uni (retval0), 
	vprintf, 
	(
	param0, 
	param1
	);
	ld.param.b32 	%r147, [retval0];
	} // callseq 32
	{ // callseq 33, 0
	.param .b64 param0;
	st.param.b64 	[param0], %rd17;
	.param .b64 param1;
	st.param.b64 	[param1], 0;
	.param .b32 retval0;
	call.uni (retval0), 
	vprintf, 
	(
	param0, 
	param1
	);
	ld.param.b32 	%r149, [retval0];
	} // callseq 33
	mov.b32 	%r151, 113;
	st.local.u32 	[%rd19], %r151;
	{ // callseq 34, 0
	.param .b64 param0;
	st.param.b64 	[param0], %rd21;
	.param .b64 param1;
	st.param.b64 	[param1], %rd18;
	.param .b32 retval0;
	call.uni (retval0), 
	vprintf, 
	(
	param0, 
	param1
	);
	ld.param.b32 	%r152, [retval0];
	} // callseq 34
	{ // callseq 35, 0
	.param .b64 param0;
	st.param.b64 	[param0], %rd17;
	.param .b64 param1;
	st.param.b64 	[param1], 0;
	.param .b32 retval0;
	call.uni (retval0), 
	vprintf, 
	(
	param0, 
	param1
	);
	ld.param.b32 	%r154, [retval0];
	} // callseq 35
	mov.b32 	%r156, 114;
	st.local.u32 	[%rd19], %r156;
	{ // callseq 36, 0
	.param .b64 param0;
	st.param.b64 	[param0], %rd21;
	.param .b64 param1;
	st.param.b64 	[param1], %rd18;
	.param .b32 retval0;
	call.uni (retval0), 
	vprintf, 
	(
	param0, 
	param1
	);
	ld.param.b32 	%r157, [retval0];
	} // callseq 36
	{ // callseq 37, 0
	.param .b64 param0;
	st.param.b64 	[param0], %rd17;
	.param .b64 param1;
	st.param.b64 	[param1], 0;
	.param .b32 retval0;
	call.uni (retval0), 
	vprintf, 
	(
	param0, 
	param1
	);
	ld.param.b32 	%r159, [retval0];
	} // callseq 37
	mov.b32 	%r161, 115;
	st.local.u32 	[%rd19], %r161;
	{ // callseq 38, 0
	.param .b64 param0;
	st.param.b64 	[param0], %rd21;
	.param .b64 param1;
	st.param.b64 	[param1], %rd18;
	.param .b32 retval0;
	call.uni (retval0), 
	vprintf, 
	(
	param0, 
	param1
	);
	ld.param.b32 	%r162, [retval0];
	} // callseq 38
	{ // callseq 39, 0
	.param .b64 param0;
	st.param.b64 	[param0], %rd17;
	.param .b64 param1;
	st.param.b64 	[param1], 0;
	.param .b32 retval0;
	call.uni (retval0), 
	vprintf, 
	(
	param0, 
	param1
	);
	ld.param.b32 	%r164, [retval0];
	} // callseq 39
	mov.b32 	%r166, 116;
	st.local.u32 	[%rd19], %r166;
	{ // callseq 40, 0
	.param .b64 param0;
	st.param.b64 	[param0], %rd21;
	.param .b64 param1;
	st.param.b64 	[param1], %rd18;
	.param .b32 retval0;
	call.uni (retval0), 
	vprintf, 
	(
	param0, 
	param1
	);
	ld.param.b32 	%r167, [retval0];
	} // callseq 40
	{ // callseq 41, 0
	.param .b64 param0;
	st.param.b64 	[param0], %rd17;
	.param .b64 param1;
	st.param.b64 	[param1], 0;
	.param .b32 retval0;
	call.uni (retval0), 
	vprintf, 
	(
	param0, 
	param1
	);
	ld.param.b32 	%r169, [retval0];
	} // callseq 41
	mov.b32 	%r171, 117;
	st.local.u32 	[%rd19], %r171;
	{ // callseq 42, 0
	.param .b64 param0;
	st.param.b64 	[param0], %rd21;
	.param .b64 param1;
	st.param.b64 	[param1], %rd18;
	.param .b32 retval0;
	call.uni (retval0), 
	vprintf, 
	(
	param0, 
	param1
	);
	ld.param.b32 	%r172, [retval0];
	} // callseq 42
	{ // callseq 43, 0
	.param .b64 param0;
	st.param.b64 	[param0], %rd17;
	.param .b64 param1;
	st.param.b64 	[param1], 0;
	.param .b32 retval0;
	call.uni (retval0), 
	vprintf, 
	(
	param0, 
	param1
	);
	ld.param.b32 	%r174, [retval0];
	} // callseq 43
	mov.b32 	%r176, 118;
	st.local.u32 	[%rd19], %r176;
	{ // callseq 44, 0
	.param .b64 param0;
	st.param.b64 	[param0], %rd21;
	.param .b64 param1;
	st.param.b64 	[param1], %rd18;
	.param .b32 retval0;
	call.uni (retval0), 
	vprintf, 
	(
	param0, 
	param1
	);
	ld.param.b32 	%r177, [retval0];
	} // callseq 44
	{ // callseq 45, 0
	.param .b64 param0;
	st.param.b64 	[param0], %rd17;
	.param .b64 param1;
	st.param.b64 	[param1], 0;
	.param .b32 retval0;
	call.uni (retval0), 
	vprintf, 
	(
	param0, 
	param1
	);
	ld.param.b32 	%r179, [retval0];
	} // callseq 45
	mov.b32 	%r181, 119;
	st.local.u32 	[%rd19], %r181;
	{ // callseq 46, 0
	.param .b64 param0;
	st.param.b64 	[param0], %rd21;
	.param .b64 param1;
	st.param.b64 	[param1], %rd18;
	.param .b32 retval0;
	call.uni (retval0), 
	vprintf, 
	(
	param0, 
	param1
	);
	ld.param.b32 	%r182, [retval0];
	} // callseq 46
	{ // callseq 47, 0
	.param .b64 param0;
	st.param.b64 	[param0], %rd17;
	.param .b64 param1;
	st.param.b64 	[param1], 0;
	.param .b32 retval0;
	call.uni (retval0), 
	vprintf, 
	(
	param0, 
	param1
	);
	ld.param.b32 	%r184, [retval0];
	} // callseq 47
	mov.b32 	%r186, 120;
	st.local.u32 	[%rd19], %r186;
	{ // callseq 48, 0
	.param .b64 param0;
	st.param.b64 	[param0], %rd21;
	.param .b64 param1;
	st.param.b64 	[param1], %rd18;
	.param .b32 retval0;
	call.uni (retval0), 
	vprintf, 
	(
	param0, 
	param1
	);
	ld.param.b32 	%r187, [retval0];
	} // callseq 48
	{ // callseq 49, 0
	.param .b64 param0;
	st.param.b64 	[param0], %rd17;
	.param .b64 param1;
	st.param.b64 	[param1], 0;
	.param .b32 retval0;
	call.uni (retval0), 
	vprintf, 
	(
	param0, 
	param1
	);
	ld.param.b32 	%r189, [retval0];
	} // callseq 49
	mov.b32 	%r191, 121;
	st.local.u32 	[%rd19], %r191;
	{ // callseq 50, 0
	.param .b64 param0;
	st.param.b64 	[param0], %rd21;
	.param .b64 param1;
	st.param.b64 	[param1], %rd18;
	.param .b32 retval0;
	call.uni (retval0), 
	vprintf, 
	(
	param0, 
	param1
	);
	ld.param.b32 	%r192, [retval0];
	} // callseq 50
	{ // callseq 51, 0
	.param .b64 param0;
	st.param.b64 	[param0], %rd17;
	.param .b64 param1;
	st.param.b64 	[param1], 0;
	.param .b32 retval0;
	call.uni (retval0), 
	vprintf, 
	(
	param0, 
	param1
	);
	ld.param.b32 	%r194, [retval0];
	} // callseq 51
	mov.b32 	%r196, 122;
	st.local.u32 	[%rd19], %r196;
	{ // callseq 52, 0
	.param .b64 param0;
	st.param.b64 	[param0], %rd21;
	.param .b64 param1;
	st.param.b64 	[param1], %rd18;
	.param .b32 retval0;
	call.uni (retval0), 
	vprintf, 
	(
	param0, 
	param1
	);
	ld.param.b32 	%r197, [retval0];
	} // callseq 52
	{ // callseq 53, 0
	.param .b64 param0;
	st.param.b64 	[param0], %rd17;
	.param .b64 param1;
	st.param.b64 	[param1], 0;
	.param .b32 retval0;
	call.uni (retval0), 
	vprintf, 
	(
	param0, 
	param1
	);
	ld.param.b32 	%r199, [retval0];
	} // callseq 53
$L__BB1_29:
	ld.param.u32 	%r585, [_Z8sum_histPii_param_1];
	ld.param.u64 	%rd103, [_Z8sum_histPii_param_0];
	add.u64 	%rd81, %SP, 0;
	add.u64 	%rd4, %SPL, 0;
	cvta.to.global.u64 	%rd5, %rd103;
	mov.u64 	%rd82, $str$5;
	cvta.global.u64 	%rd83, %rd82;
	{ // callseq 117, 0
	.param .b64 param0;
	st.param.b64 	[param0], %rd83;
	.param .b64 param1;
	st.param.b64 	[param1], 0;
	.param .b32 retval0;
	call.uni (retval0), 
	vprintf, 
	(
	param0, 
	param1
	);
	ld.param.b32 	%r396, [retval0];
	} // callseq 117
	setp.lt.s32 	%p20, %r585, 2;
	@%p20 bra 	$L__BB1_46;
	ld.param.u32 	%r586, [_Z8sum_histPii_param_1];
	add.s32 	%r503, %r586, -1;
	add.s32 	%r31, %r586, -2;
	add.s32 	%r504, %r586, 15;
	and.b32  	%r505, %r504, 15;
	add.s32 	%r32, %r505, -1;
	add.s32 	%r506, %r586, 7;
	and.b32  	%r507, %r506, 7;
	add.s32 	%r33, %r507, -1;
	and.b32  	%r34, %r503, 15;
	and.b32  	%r35, %r504, 7;
	and.b32  	%r36, %r506, 3;
	and.b32  	%r508, %r503, -16;
	neg.s32 	%r37, %r508;
	add.s64 	%rd6, %rd5, 832;
	mov.b32 	%r598, 0;
	mov.u64 	%rd100, $str$6;
$L__BB1_31:
	setp.lt.u32 	%p21, %r31, 15;
	mul.wide.u32 	%rd87, %r598, 4;
	add.s64 	%rd7, %rd5, %rd87;
	ld.global.u32 	%r611, [%rd7];
	mov.b32 	%r607, 1;
	@%p21 bra 	$L__BB1_35;
	add.s32 	%r512, %r598, 26;
	mul.wide.u32 	%rd88, %r512, 4;
	add.s64 	%rd104, %rd6, %rd88;
	mov.b32 	%r599, 0;
	mov.u32 	%r600, %r37;
$L__BB1_33:
	.pragma "nounroll";
	ld.global.u32 	%r513, [%rd104+-832];
	add.s32 	%r514, %r611, %r513;
	ld.global.u32 	%r515, [%rd104+-728];
	add.s32 	%r516, %r514, %r515;
	ld.global.u32 	%r517, [%rd104+-624];
	add.s32 	%r518, %r516, %r517;
	ld.global.u32 	%r519, [%rd104+-520];
	add.s32 	%r520, %r518, %r519;
	ld.global.u32 	%r521, [%rd104+-416];
	add.s32 	%r522, %r520, %r521;
	ld.global.u32 	%r523, [%rd104+-312];
	add.s32 	%r524, %r522, %r523;
	ld.global.u32 	%r525, [%rd104+-208];
	add.s32 	%r526, %r524, %r525;
	ld.global.u32 	%r527, [%rd104+-104];
	add.s32 	%r528, %r526, %r527;
	ld.global.u32 	%r529, [%rd104];
	add.s32 	%r530, %r528, %r529;
	ld.global.u32 	%r531, [%rd104+104];
	add.s32 	%r532, %r530, %r531;
	ld.global.u32 	%r533, [%rd104+208];
	add.s32 	%r534, %r532, %r533;
	ld.global.u32 	%r535, [%rd104+312];
	add.s32 	%r536, %r534, %r535;
	ld.global.u32 	%r537, [%rd104+416];
	add.s32 	%r538, %r536, %r537;
	ld.global.u32 	%r539, [%rd104+520];
	add.s32 	%r540, %r538, %r539;
	ld.global.u32 	%r541, [%rd104+624];
	add.s32 	%r542, %r540, %r541;
	ld.global.u32 	%r543, [%rd104+728];
	add.s32 	%r611, %r542, %r543;
	add.s32 	%r600, %r600, 16;
	add.s32 	%r599, %r599, 16;
	add.s64 	%rd104, %rd104, 1664;
	setp.eq.s32 	%p22, %r600, 0;
	@%p22 bra 	$L__BB1_34;
	bra.uni 	$L__BB1_33;
$L__BB1_34:
	add.s32 	%r607, %r599, 1;
$L__BB1_35:
	setp.eq.s32 	%p23, %r34, 0;
	@%p23 bra 	$L__BB1_45;
	setp.lt.u32 	%p24, %r32, 7;
	@%p24 bra 	$L__BB1_38;
	mul.lo.s32 	%r545, %r607, 26;
	add.s32 	%r546, %r545, %r598;
	mul.wide.u32 	%rd89, %r546, 4;
	add.s64 	%rd90, %rd5, %rd89;
	ld.global.u32 	%r547, [%rd90];
	add.s32 	%r548, %r611, %r547;
	mul.wide.u32 	%rd91, %r545, 4;
	add.s64 	%rd92, %rd7, %rd91;
	ld.global.u32 	%r549, [%rd92+104];
	add.s32 	%r550, %r548, %r549;
	ld.global.u32 	%r551, [%rd92+208];
	add.s32 	%r552, %r550, %r551;
	ld.global.u32 	%r553, [%rd92+312];
	add.s32 	%r554, %r552, %r553;
	ld.global.u32 	%r555, [%rd92+416];
	add.s32 	%r556, %r554, %r555;
	ld.global.u32 	%r557, [%rd92+520];
	add.s32 	%r558, %r556, %r557;
	ld.global.u32 	%r559, [%rd92+624];
	add.s32 	%r560, %r558, %r559;
	ld.global.u32 	%r561, [%rd92+728];
	add.s32 	%r611, %r560, %r561;
	add.s32 	%r607, %r607, 8;
$L__BB1_38:
	setp.eq.s32 	%p25, %r35, 0;
	@%p25 bra 	$L__BB1_45;
	setp.lt.u32 	%p26, %r33, 3;
	@%p26 bra 	$L__BB1_41;
	mul.lo.s32 	%r563, %r607, 26;
	add.s32 	%r564, %r563, %r598;
	mul.wide.u32 	%rd93, %r564, 4;
	add.s64 	%rd94, %rd5, %rd93;
	ld.global.u32 	%r565, [%rd94];
	add.s32 	%r566, %r611, %r565;
	mul.wide.u32 	%rd95, %r563, 4;
	add.s64 	%rd96, %rd7, %rd95;
	ld.global.u32 	%r567, [%rd96+104];
	add.s32 	%r568, %r566, %r567;
	ld.global.u32 	%r569, [%rd96+208];
	add.s32 	%r570, %r568, %r569;
	ld.global.u32 	%r571, [%rd96+312];
	add.s32 	%r611, %r570, %r571;
	add.s32 	%r607, %r607, 4;
$L__BB1_41:
	setp.eq.s32 	%p27, %r36, 0;
	@%p27 bra 	$L__BB1_45;
	setp.eq.s32 	%p28, %r36, 1;
	mul.lo.s32 	%r60, %r607, 26;
	add.s32 	%r572, %r60, %r598;
	mul.wide.u32 	%rd97, %r572, 4;
	add.s64 	%rd98, %rd5, %rd97;
	ld.global.u32 	%r573, [%rd98];
	add.s32 	%r611, %r611, %r573;
	@%p28 bra 	$L__BB1_45;
	setp.eq.s32 	%p29, %r36, 2;
	mul.wide.u32 	%rd99, %r60, 4;
	add.s64 	%rd11, %rd7, %rd99;
	ld.global.u32 	%r574, [%rd11+104];
	add.s32 	%r611, %r611, %r574;
	@%p29 bra 	$L__BB1_45;
	ld.global.u32 	%r575, [%rd11+208];
	add.s32 	%r611, %r611, %r575;
$L__BB1_45:
	st.global.u32 	[%rd7], %r611;
	add.s32 	%r576, %r598, 97;
	st.local.v2.u32 	[%rd4], {%r576, %r611};
	cvta.global.u64 	%rd101, %rd100;
	{ // callseq 144, 0
	.param .b64 param0;
	st.param.b64 	[param0], %rd101;
	.param .b64 param1;
	st.param.b64 	[param1], %rd81;
	.param .b32 retval0;
	call.uni (retval0), 
	vprintf, 
	(
	param0, 
	param1
	);
	ld.param.b32 	%r577, [retval0];
	} // callseq 144
	add.s32 	%r598, %r598, 1;
	setp.eq.s32 	%p30, %r598, 26;
	@%p30 bra 	$L__BB1_47;
	bra.uni 	$L__BB1_31;
$L__BB1_46:
	ld.global.u32 	%r398, [%rd5];
	mov.b32 	%r399, 97;
	st.local.v2.u32 	[%rd4], {%r399, %r398};
	mov.u64 	%rd84, $str$6;
	cvta.global.u64 	%rd85, %rd84;
	{ // callseq 118, 0
	.param .b64 param0;
	st.param.b64 	[param0], %rd85;
	.param .b64 param1;
	st.param.b64 	[param1], %rd81;
	.param .b32 retval0;
	call.uni (retval0), 
	vprintf, 
	(
	param0, 
	param1
	);
	ld.param.b32 	%r400, [retval0];
	} // callseq 118
	ld.global.u32 	%r402, [%rd5+4];
	mov.b32 	%r403, 98;
	st.local.v2.u32 	[%rd4], {%r403, %r402};
	{ // callseq 119, 0
	.param .b64 param0;
	st.param.b64 	[param0], %rd85;
	.param .b64 param1;
	st.param.b64 	[param1], %rd81;
	.param .b32 retval0;
	call.uni (retval0), 
	vprintf, 
	(
	param0, 
	param1
	);
	ld.param.b32 	%r404, [retval0];
	} // callseq 119
	ld.global.u32 	%r406, [%rd5+8];
	mov.b32 	%r407, 99;
	st.local.v2.u32 	[%rd4], {%r407, %r406};
	{ // callseq 120, 0
	.param .b64 param0;
	st.param.b64 	[param0], %rd85;
	.param .b64 param1;
	st.param.b64 	[param1], %rd81;
	.param .b32 retval0;
	call.uni (retval0), 
	vprintf, 
	(
	param0, 
	param1
	);
	ld.param.b32 	%r408, [retval0];
	} // callseq 120
	ld.global.u32 	%r410, [%rd5+12];
	mov.b32 	%r411, 100;
	st.local.v2.u32 	[%rd4], {%r411, %r410};
	{ // callseq 121, 0
	.param .b64 param0;
	st.param.b64 	[param0], %rd85;
	.param .b64 param1;
	st.param.b64 	[param1], %rd81;
	.param .b32 retval0;
	call.uni (retval0), 
	vprintf, 
	(
	param0, 
	param1
	);
	ld.param.b32 	%r412, [retval0];
	} // callseq 121
	ld.global.u32 	%r414, [%rd5+16];
	mov.b32 	%r415, 101;
	st.local.v2.u32 	[%rd4], {%r415, %r414};
	{ // callseq 122, 0
	.param .b64 param0;
	st.param.b64 	[param0], %rd85;
	.param .b64 param1;
	st.param.b64 	[param1], %rd81;
	.param .b32 retval0;
	call.uni (retval0), 
	vprintf, 
	(
	param0, 
	param1
	);
	ld.param.b32 	%r416, [retval0];
	} // callseq 122
	ld.global.u32 	%r418, [%rd5+20];
	mov.b32 	%r419, 102;
	st.local.v2.u32 	[%rd4], {%r419, %r418};
	{ // callseq 123, 0
	.param .b64 param0;
	st.param.b64 	[param0], %rd85;
	.param .b64 param1;
	st.param.b64 	[param1], %rd81;
	.param .b32 retval0;
	call.uni (retval0), 
	vprintf, 
	(
	param0, 
	param1
	);
	ld.param.b32 	%r420, [retval0];
	} // callseq 123
	ld.global.u32 	%r422, [%rd5+24];
	mov.b32 	%r423, 103;
	st.local.v2.u32 	[%rd4], {%r423, %r422};
	{ // callseq 124, 0
	.param .b64 param0;
	st.param.b64 	[param0], %rd85;
	.param .b64 param1;
	st.param.b64 	[param1], %rd81;
	.param .b32 retval0;
	call.uni (retval0), 
	vprintf, 
	(
	param0, 
	param1
	);
	ld.param.b32 	%r424, [retval0];
	} // callseq 124
	ld.global.u32 	%r426, [%rd5+28];
	mov.b32 	%r427, 104;
	st.local.v2.u32 	[%rd4], {%r427, %r426};
	{ // callseq 125, 0
	.param .b64 param0;
	st.param.b64 	[param0], %rd85;
	.param .b64 param1;
	st.param.b64 	[param1], %rd81;
	.param .b32 retval0;
	call.uni (retval0), 
	vprintf, 
	(
	param0, 
	param1
	);
	ld.param.b32 	%r428, [retval0];
	} // callseq 125
	ld.global.u32 	%r430, [%rd5+32];
	mov.b32 	%r431, 105;
	st.local.v2.u32 	[%rd4], {%r431, %r430};
	{ // callseq 126, 0
	.param .b64 param0;
	st.param.b64 	[param0], %rd85;
	.param .b64 param1;
	st.param.b64 	[param1], %rd81;
	.param .b32 retval0;
	call.uni (retval0), 
	vprintf, 
	(
	param0, 
	param1
	);
	ld.param.b32 	%r432, [retval0];
	} // callseq 126
	ld.global.u32 	%r434, [%rd5+36];
	mov.b32 	%r435, 106;
	st.local.v2.u32 	[%rd4], {%r435, %r434};
	{ // callseq 127, 0
	.param .b64 param0;
	st.param.b64 	[param0], %rd85;
	.param .b64 param1;
	st.param.b64 	[param1], %rd81;
	.param .b32 retval0;
	call.uni (retval0), 
	vprintf, 
	(
	param0, 
	param1
	);
	ld.param.b32 	%r436, [retval0];
	} // callseq 127
	ld.global.u32 	%r438, [%rd5+40];
	mov.b32 	%r439, 107;
	st.local.v2.u32 	[%rd4], {%r439, %r438};
	{ // callseq 128, 0
	.param .b64 param0;
	st.param.b64 	[param0], %rd85;
	.param .b64 param1;
	st.param.b64 	[param1], %rd81;
	.param .b32 retval0;
	call.uni (retval0), 
	vprintf, 
	(
	param0, 
	param1
	);
	ld.param.b32 	%r440, [retval0];
	} // callseq 128
	ld.global.u32 	%r442, [%rd5+44];
	mov.b32 	%r443, 108;
	st.local.v2.u32 	[%rd4], {%r443, %r442};
	{ // callseq 129, 0
	.param .b64 param0;
	st.param.b64 	[param0], %rd85;
	.param .b64 param1;
	st.param.b64 	[param1], %rd81;
	.param .b32 retval0;
	call.uni (retval0), 
	vprintf, 
	(
	param0, 
	param1
	);
	ld.param.b32 	%r444, [retval0];
	} // callseq 129
	ld.global.u32 	%r446, [%rd5+48];
	mov.b32 	%r447, 109;
	st.local.v2.u32 	[%rd4], {%r447, %r446};
	{ // callseq 130, 0
	.param .b64 param0;
	st.param.b64 	[param0], %rd85;
	.param .b64 param1;
	st.param.b64 	[param1], %rd81;
	.param .b32 retval0;
	call.uni (retval0), 
	vprintf, 
	(
	param0, 
	param1
	);
	ld.param.b32 	%r448, [retval0];
	} // callseq 130
	ld.global.u32 	%r450, [%rd5+52];
	mov.b32 	%r451, 110;
	st.local.v2.u32 	[%rd4], {%r451, %r450};
	{ // callseq 131, 0
	.param .b64 param0;
	st.param.b64 	[param0], %rd85;
	.param .b64 param1;
	st.param.b64 	[param1], %rd81;
	.param .b32 retval0;
	call.uni (retval0), 
	vprintf, 
	(
	param0, 
	param1
	);
	ld.param.b32 	%r452, [retval0];
	} // callseq 131
	ld.global.u32 	%r454, [%rd5+56];
	mov.b32 	%r455, 111;
	st.local.v2.u32 	[%rd4], {%r455, %r454};
	{ // callseq 132, 0
	.param .b64 param0;
	st.param.b64 	[param0], %rd85;
	.param .b64 param1;
	st.param.b64 	[param1], %rd81;
	.param .b32 retval0;
	call.uni (retval0), 
	vprintf, 
	(
	param0, 
	param1
	);
	ld.param.b32 	%r456, [retval0];
	} // callseq 132
	ld.global.u32 	%r458, [%rd5+60];
	mov.b32 	%r459, 112;
	st.local.v2.u32 	[%rd4], {%r459, %r458};
	{ // callseq 133, 0
	.param .b64 param0;
	st.param.b64 	[param0], %rd85;
	.param .b64 param1;
	st.param.b64 	[param1], %rd81;
	.param .b32 retval0;
	call.uni (retval0), 
	vprintf, 
	(
	param0, 
	param1
	);
	ld.param.b32 	%r460, [retval0];
	} // callseq 133
	ld.global.u32 	%r462, [%rd5+64];
	mov.b32 	%r463, 113;
	st.local.v2.u32 	[%rd4], {%r463, %r462};
	{ // callseq 134, 0
	.param .b64 param0;
	st.param.b64 	[param0], %rd85;
	.param .b64 param1;
	st.param.b64 	[param1], %rd81;
	.param .b32 retval0;
	call.uni (retval0), 
	vprintf, 
	(
	param0, 
	param1
	);
	ld.param.b32 	%r464, [retval0];
	} // callseq 134
	ld.global.u32 	%r466, [%rd5+68];
	mov.b32 	%r467, 114;
	st.local.v2.u32 	[%rd4], {%r467, %r466};
	{ // callseq 135, 0
	.param .b64 param0;
	st.param.b64 	[param0], %rd85;
	.param .b64 param1;
	st.param.b64 	[param1], %rd81;
	.param .b32 retval0;
	call.uni (retval0), 
	vprintf, 
	(
	param0, 
	param1
	);
	ld.param.b32 	%r468, [retval0];
	} // callseq 135
	ld.global.u32 	%r470, [%rd5+72];
	mov.b32 	%r471, 115;
	st.local.v2.u32 	[%rd4], {%r471, %r470};
	{ // callseq 136, 0
	.param .b64 param0;
	st.param.b64 	[param0], %rd85;
	.param .b64 param1;
	st.param.b64 	[param1], %rd81;
	.param .b32 retval0;
	call.uni (retval0), 
	vprintf, 
	(
	param0, 
	param1
	);
	ld.param.b32 	%r472, [retval0];
	} // callseq 136
	ld.global.u32 	%r474, [%rd5+76];
	mov.b32 	%r475, 116;
	st.local.v2.u32 	[%rd4], {%r475, %r474};
	{ // callseq 137, 0
	.param .b64 param0;
	st.param.b64 	[param0], %rd85;
	.param .b64 param1;
	st.param.b64 	[param1], %rd81;
	.param .b32 retval0;
	call.uni (retval0), 
	vprintf, 
	(
	param0, 
	param1
	);
	ld.param.b32 	%r476, [retval0];
	} // callseq 137
	ld.global.u32 	%r478, [%rd5+80];
	mov.b32 	%r479, 117;
	st.local.v2.u32 	[%rd4], {%r479, %r478};
	{ // callseq 138, 0
	.param .b64 param0;
	st.param.b64 	[param0], %rd85;
	.param .b64 param1;
	st.param.b64 	[param1], %rd81;
	.param .b32 retval0;
	call.uni (retval0), 
	vprintf, 
	(
	param0, 
	param1
	);
	ld.param.b32 	%r480, [retval0];
	} // callseq 138
	ld.global.u32 	%r482, [%rd5+84];
	mov.b32 	%r483, 118;
	st.local.v2.u32 	[%rd4], {%r483, %r482};
	{ // callseq 139, 0
	.param .b64 param0;
	st.param.b64 	[param0], %rd85;
	.param .b64 param1;
	st.param.b64 	[param1], %rd81;
	.param .b32 retval0;
	call.uni (retval0), 
	vprintf, 
	(
	param0, 
	param1
	);
	ld.param.b32 	%r484, [retval0];
	} // callseq 139
	ld.global.u32 	%r486, [%rd5+88];
	mov.b32 	%r487, 119;
	st.local.v2.u32 	[%rd4], {%r487, %r486};
	{ // callseq 140, 0
	.param .b64 param0;
	st.param.b64 	[param0], %rd85;
	.param .b64 param1;
	st.param.b64 	[param1], %rd81;
	.param .b32 retval0;
	call.uni (retval0), 
	vprintf, 
	(
	param0, 
	param1
	);
	ld.param.b32 	%r488, [retval0];
	} // callseq 140
	ld.global.u32 	%r490, [%rd5+92];
	mov.b32 	%r491, 120;
	st.local.v2.u32 	[%rd4], {%r491, %r490};
	{ // callseq 141, 0
	.param .b64 param0;
	st.param.b64 	[param0], %rd85;
	.param .b64 param1;
	st.param.b64 	[param1], %rd81;
	.param .b32 retval0;
	call.uni (retval0), 
	vprintf, 
	(
	param0, 
	param1
	);
	ld.param.b32 	%r492, [retval0];
	} // callseq 141
	ld.global.u32 	%r494, [%rd5+96];
	mov.b32 	%r495, 121;
	st.local.v2.u32 	[%rd4], {%r495, %r494};
	{ // callseq 142, 0
	.param .b64 param0;
	st.param.b64 	[param0], %rd85;
	.param .b64 param1;
	st.param.b64 	[param1], %rd81;
	.param .b32 retval0;
	call.uni (retval0), 
	vprintf, 
	(
	param0, 
	param1
	);
	ld.param.b32 	%r496, [retval0];
	} // callseq 142
	ld.global.u32 	%r498, [%rd5+100];
	mov.b32 	%r499, 122;
	st.local.v2.u32 	[%rd4], {%r499, %r498};
	{ // callseq 143, 0
	.param .b64 param0;
	st.param.b64 	[param0], %rd85;
	.param .b64 param1;
	st.param.b64 	[param1], %rd81;
	.param .b32 retval0;
	call.uni (retval0), 
	vprintf, 
	(
	param0, 
	param1
	);
	ld.param.b32 	%r500, [retval0];
	} // callseq 143
$L__BB1_47:
	ret;

}


// ===== COMPILED SASS (sm_100) =====

	.target	sm_100

	.elftype	@"ET_EXEC"


//--------------------- .note.nv.tkinfo           --------------------------
	.section	.note.nv.tkinfo,"",@"SHT_NOTE"
	.sectionflags	@"SHF_NOTE_NV_TKINFO"
	.tkinfo
        /*0018*/ 	.word	0x00000002
        /*0030*/ 	.string	""
        /*0030*/ 	.string	"ptxas"
        /*0030*/ 	.string	"Cuda compilation tools, release 13.0, V13.0.88"
        /*0030*/ 	.string	"Build cuda_13.0.r13.0/compiler.36424714_0"
        /*0030*/ 	.string	"-arch sm_100 -m 64 "



//--------------------- .note.nv.cuinfo           --------------------------
	.section	.note.nv.cuinfo,"",@"SHT_NOTE"
	.sectionflags	@"SHF_NOTE_NV_CUINFO"
        /*0018*/ 	.short	0x0002
        /*001a*/ 	.short	0x0064
        /*001c*/ 	.short	0x0082
	.zero		2


//--------------------- .nv.info                  --------------------------
	.section	.nv.info,"",@"SHT_CUDA_INFO"
	.align	4


	//----- nvinfo : EIATTR_REGCOUNT
	.align		4
        /*0000*/ 	.byte	0x04, 0x2f
        /*0002*/ 	.short	(.L_8 - .L_7)
	.align		4
.L_7:
        /*0004*/ 	.word	index@(_Z12compute_histPcPiii)
        /*0008*/ 	.word	0x00000028


	//----- nvinfo : EIATTR_FRAME_SIZE
	.align		4
.L_8:
        /*000c*/ 	.byte	0x04, 0x11
        /*000e*/ 	.short	(.L_10 - .L_9)
	.align		4
.L_9:
        /*0010*/ 	.word	index@(_Z12compute_histPcPiii)
        /*0014*/ 	.word	0x00000000


	//----- nvinfo : EIATTR_REGCOUNT
	.align		4
.L_10:
        /*0018*/ 	.byte	0x04, 0x2f
        /*001a*/ 	.short	(.L_12 - .L_11)
	.align		4
.L_11:
        /*001c*/ 	.word	index@(_Z8sum_histPii)
        /*0020*/ 	.word	0x00000022


	//----- nvinfo : EIATTR_FRAME_SIZE
	.align		4
.L_12:
        /*0024*/ 	.byte	0x04, 0x11
        /*0026*/ 	.short	(.L_14 - .L_13)
	.align		4
.L_13:
        /*0028*/ 	.word	index@(_Z8sum_histPii)
        /*002c*/ 	.word	0x00000008


	//----- nvinfo : EIATTR_MIN_STACK_SIZE
	.align		4
.L_14:
        /*0030*/ 	.byte	0x04, 0x12
        /*0032*/ 	.short	(.L_16 - .L_15)
	.align		4
.L_15:
        /*0034*/ 	.word	index@(_Z8sum_histPii)
        /*0038*/ 	.word	0x00000008


	//----- nvinfo : EIATTR_MIN_STACK_SIZE
	.align		4
.L_16:
        /*003c*/ 	.byte	0x04, 0x12
        /*003e*/ 	.short	(.L_18 - .L_17)
	.align		4
.L_17:
        /*0040*/ 	.word	index@(_Z12compute_histPcPiii)
        /*0044*/ 	.word	0x00000000
.L_18:


//--------------------- .nv.compat                --------------------------
	.section	.nv.compat,"",@"SHT_CUDA_COMPAT_INFO"
	.align	4
        /*0000*/ 	.byte	0x02, 0x09, 0x00, 0x00, 0x02, 0x02, 0x01, 0x00, 0x02, 0x05, 0x05, 0x00, 0x03, 0x07, 0x01, 0x01
        /*0010*/ 	.byte	0x02, 0x03, 0x00, 0x00, 0x02, 0x06, 0x01, 0x00, 0x04, 0x0b, 0x08, 0x00, 0x09, 0x00, 0x00, 0x00
        /*0020*/ 	.byte	0x00, 0x00, 0x00, 0x00


//--------------------- .nv.info._Z8sum_histPii   --------------------------
	.section	.nv.info._Z8sum_histPii,"",@"SHT_CUDA_INFO"
	.sectionflags	@""
	.align	4


	//----- nvinfo : EIATTR_CUDA_API_VERSION
	.align		4
        /*0000*/ 	.byte	0x04, 0x37
        /*0002*/ 	.short	(.L_20 - .L_19)
.L_19:
        /*0004*/ 	.word	0x00000082


	//----- nvinfo : EIATTR_KPARAM_INFO
	.align		4
.L_20:
        /*0008*/ 	.byte	0x04, 0x17
        /*000a*/ 	.short	(.L_22 - .L_21)
.L_21:
        /*000c*/ 	.word	0x00000000
        /*0010*/ 	.short	0x0001
        /*0012*/ 	.short	0x0008
        /*0014*/ 	.byte	0x00, 0xf0, 0x11, 0x00


	//----- nvinfo : EIATTR_KPARAM_INFO
	.align		4
.L_22:
        /*0018*/ 	.byte	0x04, 0x17
        /*001a*/ 	.short	(.L_24 - .L_23)
.L_23:
        /*001c*/ 	.word	0x00000000
        /*0020*/ 	.short	0x0000
        /*0022*/ 	.short	0x0000
        /*0024*/ 	.byte	0x00, 0xf5, 0x21, 0x00


	//----- nvinfo : EIATTR_SPARSE_MMA_MASK
	.align		4
.L_24:
        /*0028*/ 	.byte	0x03, 0x50
        /*002a*/ 	.short	0x0000


	//----- nvinfo : EIATTR_MAXREG_COUNT
	.align		4
        /*002c*/ 	.byte	0x03, 0x1b
        /*002e*/ 	.short	0x00ff


	//----- nvinfo : EIATTR_EXTERNS
	.align		4
        /*0030*/ 	.byte	0x04, 0x0f
        /*0032*/ 	.short	(.L_26 - .L_25)


	//   ....[0]....
	.align		4
.L_25:
        /*0034*/ 	.word	index@(vprintf)


	//----- nvinfo : EIATTR_MERCURY_ISA_VERSION
	.align		4
.L_26:
        /*0038*/ 	.byte	0x03, 0x5f
        /*003a*/ 	.short	0x0101


	//----- nvinfo : EIATTR_VRC_CTA_INIT_COUNT
	.align		4
        /*003c*/ 	.byte	0x02, 0x4a
	.zero		1
	.zero		1


	//----- nvinfo : EIATTR_SYSCALL_OFFSETS
	.align		4
        /*0040*/ 	.byte	0x04, 0x46
        /*0042*/ 	.short	(.L_28 - .L_27)


	//   ....[0]....
.L_27:
        /*0044*/ 	.word	0x00000100


	//   ....[1]....
        /*0048*/ 	.word	0x00000250


	//   ....[2]....
        /*004c*/ 	.word	0x000002f0


	//   ....[3]....
        /*0050*/ 	.word	0x00000390


	//   ....[4]....
        /*0054*/ 	.word	0x00000430


	//   ....[5]....
        /*0058*/ 	.word	0x000004d0


	//   ....[6]....
        /*005c*/ 	.word	0x00000570


	//   ....[7]....
        /*0060*/ 	.word	0x00000610


	//   ....[8]....
        /*0064*/ 	.word	0x000006b0


	//   ....[9]....
        /*0068*/ 	.word	0x00000750


	//   ....[10]....
        /*006c*/ 	.word	0x000007f0


	//   ....[11]....
        /*0070*/ 	.word	0x00000890


	//   ....[12]....
        /*0074*/ 	.word	0x00000930


	//   ....[13]....
        /*0078*/ 	.word	0x000009d0


	//   ....[14]....
        /*007c*/ 	.word	0x00000a70


	//   ....[15]....
        /*0080*/ 	.word	0x00000b10


	//   ....[16]....
        /*0084*/ 	.word	0x00000bb0


	//   ....[17]....
        /*0088*/ 	.word	0x00000cf0


	//   ....[18]....
        /*008c*/ 	.word	0x00000d90


	//   ....[19]....
        /*0090*/ 	.word	0x00000e30


	//   ....[20]....
        /*0094*/ 	.word	0x00000ed0


	//   ....[21]....
        /*0098*/ 	.word	0x00000f70


	//   ....[22]....
        /*009c*/ 	.word	0x00001010


	//   ....[23]....
        /*00a0*/ 	.word	0x000010b0


	//   ....[24]....
        /*00a4*/ 	.word	0x00001150


	//   ....[25]....
        /*00a8*/ 	.word	0x00001270


	//   ....[26]....
        /*00ac*/ 	.word	0x00001310


	//   ....[27]....
        /*00b0*/ 	.word	0x000013b0


	//   ....[28]....
        /*00b4*/ 	.word	0x00001450


	//   ....[29]....
        /*00b8*/ 	.word	0x00001560


	//   ....[30]....
        /*00bc*/ 	.word	0x00001620


	//   ....[31]....
        /*00c0*/ 	.word	0x00001760


	//   ....[32]....
        /*00c4*/ 	.word	0x000018b0


	//   ....[33]....
        /*00c8*/ 	.word	0x00001980


	//   ....[34]....
        /*00cc*/ 	.word	0x00001a40


	//   ....[35]....
        /*00d0*/ 	.word	0x00001b00


	//   ....[36]....
        /*00d4*/ 	.word	0x00001bc0


	//   ....[37]....
        /*00d8*/ 	.word	0x00001c80


	//   ....[38]....
        /*00dc*/ 	.word	0x00001d40


	//   ....[39]....
        /*00e0*/ 	.word	0x00001e00


	//   ....[40]....
        /*00e4*/ 	.word	0x00001ec0


	//   ....[41]....
        /*00e8*/ 	.word	0x00001f80


	//   ....[42]....
        /*00ec*/ 	.word	0x00002040


	//   ....[43]....
        /*00f0*/ 	.word	0x00002100


	//   ....[44]....
        /*00f4*/ 	.word	0x000021c0


	//   ....[45]....
        /*00f8*/ 	.word	0x00002280


	//   ....[46]....
        /*00fc*/ 	.word	0x00002340


	//   ....[47]....
        /*0100*/ 	.word	0x00002400


	//   ....[48]....
        /*0104*/ 	.word	0x000025d0


	//   ....[49]....
        /*0108*/ 	.word	0x000026f0


	//   ....[50]....
        /*010c*/ 	.word	0x000027b0


	//   ....[51]....
        /*0110*/ 	.word	0x00002870


	//   ....[52]....
        /*0114*/ 	.word	0x00002930


	//   ....[53]....
        /*0118*/ 	.word	0x000029f0


	//   ....[54]....
        /*011c*/ 	.word	0x00002ab0


	//   ....[55]....
        /*0120*/ 	.word	0x00002b70


	//   ....[56]....
        /*0124*/ 	.word	0x00002ce0


	//   ....[57]....
        /*0128*/ 	.word	0x00002e00


	//   ....[58]....
        /*012c*/ 	.word	0x00002ec0


	//   ....[59]....
        /*0130*/ 	.word	0x00002f80


	//   ....[60]....
        /*0134*/ 	.word	0x000030e0


	//   ....[61]....
        /*0138*/ 	.word	0x00003240


	//   ....[62]....
        /*013c*/ 	.word	0x00003320


	//   ....[63]....
        /*0140*/ 	.word	0x000033a0


	//   ....[64]....
        /*0144*/ 	.word	0x00003470


	//   ....[65]....
        /*0148*/ 	.word	0x00003510


	//   ....[66]....
        /*014c*/ 	.word	0x00003580


	//   ....[67]....
        /*0150*/ 	.word	0x00003620


	//   ....[68]....
        /*0154*/ 	.word	0x00003690


	//   ....[69]....
        /*0158*/ 	.word	0x00003730


	//   ....[70]....
        /*015c*/ 	.word	0x000037a0


	//   ....[71]....
        /*0160*/ 	.word	0x00003840


	//   ....[72]....
        /*0164*/ 	.word	0x000038b0


	//   ....[73]....
        /*0168*/ 	.word	0x00003950


	//   ....[74]....
        /*016c*/ 	.word	0x000039c0


	//   ....[75]....
        /*0170*/ 	.word	0x00003a60


	//   ....[76]....
        /*0174*/ 	.word	0x00003ad0


	//   ....[77]....
        /*0178*/ 	.word	0x00003b70


	//   ....[78]....
        /*017c*/ 	.word	0x00003be0


	//   ....[79]....
        /*0180*/ 	.word	0x00003c80


	//   ....[80]....
        /*0184*/ 	.word	0x00003cf0


	//   ....[81]....
        /*0188*/ 	.word	0x00003d90


	//   ....[82]....
        /*018c*/ 	.word	0x00003e00


	//   ....[83]....
        /*0190*/ 	.word	0x00003ea0


	//   ....[84]....
        /*0194*/ 	.word	0x00003f10


	//   ....[85]....
        /*0198*/ 	.word	0x00003fb0


	//   ....[86]....
        /*019c*/ 	.word	0x00004020


	//   ....[87]....
        /*01a0*/ 	.word	0x000040c0


	//   ....[88]....
        /*01a4*/ 	.word	0x00004130


	//   ....[89]....
        /*01a8*/ 	.word	0x000041d0


	//   ....[90]....
        /*01ac*/ 	.word	0x00004240


	//   ....[91]....
        /*01b0*/ 	.word	0x000042e0


	//   ....[92]....
        /*01b4*/ 	.word	0x00004350


	//   ....[93]....
        /*01b8*/ 	.word	0x000043f0


	//   ....[94]....
        /*01bc*/ 	.word	0x00004460


	//   ....[95]....
        /*01c0*/ 	.word	0x00004500


	//   ....[96]....
        /*01c4*/ 	.word	0x00004570


	//   ....[97]....
        /*01c8*/ 	.word	0x00004610


	//   ....[98]....
        /*01cc*/ 	.word	0x00004680


	//   ....[99]....
        /*01d0*/ 	.word	0x00004720


	//   ....[100]....
        /*01d4*/ 	.word	0x00004790


	//   ....[101]....
        /*01d8*/ 	.word	0x00004830


	//   ....[102]....
        /*01dc*/ 	.word	0x000048a0


	//   ....[103]....
        /*01e0*/ 	.word	0x00004940


	//   ....[104]....
        /*01e4*/ 	.word	0x000049b0


	//   ....[105]....
        /*01e8*/ 	.word	0x00004a50


	//   ....[106]....
        /*01ec*/ 	.word	0x00004ac0


	//   ....[107]....
        /*01f0*/ 	.word	0x00004b60


	//   ....[108]....
        /*01f4*/ 	.word	0x00004bd0


	//   ....[109]....
        /*01f8*/ 	.word	0x00004c70


	//   ....[110]....
        /*01fc*/ 	.word	0x00004ce0


	//   ....[111]....
        /*0200*/ 	.word	0x00004d80


	//   ....[112]....
        /*0204*/ 	.word	0x00004df0


	//   ....[113]....
        /*0208*/ 	.word	0x00004e90


	//   ....[114]....
        /*020c*/ 	.word	0x00004f00


	//   ....[115]....
        /*0210*/ 	.word	0x00004fa0


	//   ....[116]....
        /*0214*/ 	.word	0x00005010


	//   ....[117]....
        /*0218*/ 	.word	0x00005090


	//   ....[118]....
        /*021c*/ 	.word	0x00005c00


	//   ....[119]....
        /*0220*/ 	.word	0x00005d30


	//   ....[120]....
        /*0224*/ 	.word	0x00005e10


	//   ....[121]....
        /*0228*/ 	.word	0x00005ef0


	//   ....[122]....
        /*022c*/ 	.word	0x00005fd0


	//   ....[123]....
        /*0230*/ 	.word	0x000060b0


	//   ....[124]....
        /*0234*/ 	.word	0x00006190


	//   ....[125]....
        /*0238*/ 	.word	0x00006270


	//   ....[126]....
        /*023c*/ 	.word	0x00006350


	//   ....[127]....
        /*0240*/ 	.word	0x00006430


	//   ....[128]....
        /*0244*/ 	.word	0x00006510


	//   ....[129]....
        /*0248*/ 	.word	0x000065f0


	//   ....[130]....
        /*024c*/ 	.word	0x000066d0


	//   ....[131]....
        /*0250*/ 	.word	0x000067b0


	//   ....[132]....
        /*0254*/ 	.word	0x00006890


	//   ....[133]....
        /*0258*/ 	.word	0x00006970


	//   ....[134]....
        /*025c*/ 	.word	0x00006a50


	//   ....[135]....
        /*0260*/ 	.word	0x00006b30


	//   ....[136]....
        /*0264*/ 	.word	0x00006c10


	//   ....[137]....
        /*0268*/ 	.word	0x00006cf0


	//   ....[138]....
        /*026c*/ 	.word	0x00006dd0


	//   ....[139]....
        /*0270*/ 	.word	0x00006eb0


	//   ....[140]....
        /*0274*/ 	.word	0x00006f90


	//   ....[141]....
        /*0278*/ 	.word	0x00007070


	//   ....[142]....
        /*027c*/ 	.word	0x00007150


	//   ....[143]....
        /*0280*/ 	.word	0x00007230


	//   ....[144]....
        /*0284*/ 	.word	0x00007310


	//----- nvinfo : EIATTR_EXIT_INSTR_OFFSETS
	.align		4
.L_28:
        /*0288*/ 	.byte	0x04, 0x1c
        /*028a*/ 	.short	(.L_30 - .L_29)


	//   ....[0]....
.L_29:
        /*028c*/ 	.word	0x00005c30


	//   ....[1]....
        /*0290*/ 	.word	0x00007320


	//----- nvinfo : EIATTR_CRS_STACK_SIZE
	.align		4
.L_30:
        /*0294*/ 	.byte	0x04, 0x1e
        /*0296*/ 	.short	(.L_32 - .L_31)
.L_31:
        /*0298*/ 	.word	0x00000000


	//----- nvinfo : EIATTR_CBANK_PARAM_SIZE
	.align		4
.L_32:
        /*029c*/ 	.byte	0x03, 0x19
        /*029e*/ 	.short	0x000c


	//----- nvinfo : EIATTR_PARAM_CBANK
	.align		4
        /*02a0*/ 	.byte	0x04, 0x0a
        /*02a2*/ 	.short	(.L_34 - .L_33)
	.align		4
.L_33:
        /*02a4*/ 	.word	index@(.nv.constant0._Z8sum_histPii)
        /*02a8*/ 	.short	0x0380
        /*02aa*/ 	.short	0x000c


	//----- nvinfo : EIATTR_SW_WAR
	.align		4
.L_34:
        /*02ac*/ 	.byte	0x04, 0x36
        /*02ae*/ 	.short	(.L_36 - .L_35)
.L_35:
        /*02b0*/ 	.word	0x00000008
.L_36:


//--------------------- .nv.info._Z12compute_histPcPiii --------------------------
	.section	.nv.info._Z12compute_histPcPiii,"",@"SHT_CUDA_INFO"
	.sectionflags	@""
	.align	4


	//----- nvinfo : EIATTR_CUDA_API_VERSION
	.align		4
        /*0000*/ 	.byte	0x04, 0x37
        /*0002*/ 	.short	(.L_38 - .L_37)
.L_37:
        /*0004*/ 	.word	0x00000082


	//----- nvinfo : EIATTR_KPARAM_INFO
	.align		4
.L_38:
        /*0008*/ 	.byte	0x04, 0x17
        /*000a*/ 	.short	(.L_40 - .L_39)
.L_39:
        /*000c*/ 	.word	0x00000000
        /*0010*/ 	.short	0x0003
        /*0012*/ 	.short	0x0014
        /*0014*/ 	.byte	0x00, 0xf0, 0x11, 0x00


	//----- nvinfo : EIATTR_KPARAM_INFO
	.align		4
.L_40:
        /*0018*/ 	.byte	0x04, 0x17
        /*001a*/ 	.short	(.L_42 - .L_41)
.L_41:
        /*001c*/ 	.word	0x00000000
        /*0020*/ 	.short	0x0002
        /*0022*/ 	.short	0x0010
        /*0024*/ 	.byte	0x00, 0xf0, 0x11, 0x00


	//----- nvinfo : EIATTR_KPARAM_INFO
	.align		4
.L_42:
        /*0028*/ 	.byte	0x04, 0x17
        /*002a*/ 	.short	(.L_44 - .L_43)
.L_43:
        /*002c*/ 	.word	0x00000000
        /*0030*/ 	.short	0x0001
        /*0032*/ 	.short	0x0008
        /*0034*/ 	.byte	0x00, 0xf5, 0x21, 0x00


	//----- nvinfo : EIATTR_KPARAM_INFO
	.align		4
.L_44:
        /*0038*/ 	.byte	0x04, 0x17
        /*003a*/ 	.short	(.L_46 - .L_45)
.L_45:
        /*003c*/ 	.word	0x00000000
        /*0040*/ 	.short	0x0000
        /*0042*/ 	.short	0x0000
        /*0044*/ 	.byte	0x00, 0xf5, 0x21, 0x00


	//----- nvinfo : EIATTR_SPARSE_MMA_MASK
	.align		4
.L_46:
        /*0048*/ 	.byte	0x03, 0x50
        /*004a*/ 	.short	0x0000


	//----- nvinfo : EIATTR_MAXREG_COUNT
	.align		4
        /*004c*/ 	.byte	0x03, 0x1b
        /*004e*/ 	.short	0x00ff


	//----- nvinfo : EIATTR_NUM_BARRIERS
	.align		4
        /*0050*/ 	.byte	0x02, 0x4c
        /*0052*/ 	.byte	0x01
	.zero		1


	//----- nvinfo : EIATTR_MERCURY_ISA_VERSION
	.align		4
        /*0054*/ 	.byte	0x03, 0x5f
        /*0056*/ 	.short	0x0101


	//----- nvinfo : EIATTR_VRC_CTA_INIT_COUNT
	.align		4
        /*0058*/ 	.byte	0x02, 0x4a
	.zero		1
	.zero		1


	//----- nvinfo : EIATTR_EXIT_INSTR_OFFSETS
	.align		4
        /*005c*/ 	.byte	0x04, 0x1c
        /*005e*/ 	.short	(.L_48 - .L_47)


	//   ....[0]....
.L_47:
        /*0060*/ 	.word	0x00000080


	//   ....[1]....
        /*0064*/ 	.word	0x000002b0


	//   ....[2]....
        /*0068*/ 	.word	0x000008d0


	//----- nvinfo : EIATTR_CRS_STACK_SIZE
	.align		4
.L_48:
        /*006c*/ 	.byte	0x04, 0x1e
        /*006e*/ 	.short	(.L_50 - .L_49)
.L_49:
        /*0070*/ 	.word	0x00000000


	//----- nvinfo : EIATTR_CBANK_PARAM_SIZE
	.align		4
.L_50:
        /*0074*/ 	.byte	0x03, 0x19
        /*0076*/ 	.short	0x0018


	//----- nvinfo : EIATTR_PARAM_CBANK
	.align		4
        /*0078*/ 	.byte	0x04, 0x0a
        /*007a*/ 	.short	(.L_52 - .L_51)
	.align		4
.L_51:
        /*007c*/ 	.word	index@(.nv.constant0._Z12compute_histPcPiii)
        /*0080*/ 	.short	0x0380
        /*0082*/ 	.short	0x0018


	//----- nvinfo : EIATTR_SW_WAR
	.align		4
.L_52:
        /*0084*/ 	.byte	0x04, 0x36
        /*0086*/ 	.short	(.L_54 - .L_53)
.L_53:
        /*0088*/ 	.word	0x00000008
.L_54:


//--------------------- .nv.callgraph             --------------------------
	.section	.nv.callgraph,"",@"SHT_CUDA_CALLGRAPH"
	.align	4
	.sectionentsize	8
	.align		4
        /*0000*/ 	.word	0x00000000
	.align		4
        /*0004*/ 	.word	0xffffffff
	.align		4
        /*0008*/ 	.word	index@(_Z8sum_histPii)
	.align		4
        /*000c*/ 	.word	index@(vprintf)
	.align		4
        /*0010*/ 	.word	0x00000000
	.align		4
        /*0014*/ 	.word	0xfffffffe
	.align		4
        /*0018*/ 	.word	0x00000000
	.align		4
        /*001c*/ 	.word	0xfffffffd
	.align		4
        /*0020*/ 	.word	0x00000000
	.align		4
        /*0024*/ 	.word	0xfffffffc


//--------------------- .nv.constant4             --------------------------
	.section	.nv.constant4,"a",@progbits
	.align	8
	.align		8
.nv.constant4:
        /*0000*/ 	.dword	vprintf
	.align		8
        /*0008*/ 	.dword	$str
	.align		8
        /*0010*/ 	.dword	$str$1
	.align		8
        /*0018*/ 	.dword	$str$2
	.align		8
        /*0020*/ 	.dword	$str$3
	.align		8
        /*0028*/ 	.dword	$str$4
	.align		8
        /*0030*/ 	.dword	$str$5
	.align		8
        /*0038*/ 	.dword	$str$6


//--------------------- .text._Z8sum_histPii      --------------------------
	.section	.text._Z8sum_histPii,"ax",@progbits
	.align	128
        .global         _Z8sum_histPii
        .type           _Z8sum_histPii,@function
        .size           _Z8sum_histPii,(.L_x_175 - _Z8sum_histPii)
        .other          _Z8sum_histPii,@"STO_CUDA_ENTRY STV_DEFAULT"
_Z8sum_histPii:
.text._Z8sum_histPii:
[----:B------:R-:W0:Y:S08]  /*0000*/  LDC R1, c[0x0][0x37c] ;  /* 0x0000df00ff017b82 */ /* 0x000e300000000800 */
[----:B------:R-:W1:Y:S01]  /*0010*/  LDC R10, c[0x0][0x388] ;  /* 0x0000e200ff0a7b82 */ /* 0x000e620000000800 */
[----:B------:R-:W2:Y:S01]  /*0020*/  LDCU UR4, c[0x0][0x2f8] ;  /* 0x00005f00ff0477ac */ /* 0x000ea20008000800 */
[----:B0-----:R-:W-:Y:S01]  /*0030*/  VIADD R1, R1, 0xfffffff8 ;  /* 0xfffffff801017836 */ /* 0x001fe20000000000 */
[----:B------:R-:W-:Y:S01]  /*0040*/  MOV R0, 0x0 ;  /* 0x0000000000007802 */ /* 0x000fe20000000f00 */
[----:B------:R-:W0:Y:S04]  /*0050*/  LDCU UR5, c[0x0][0x2fc] ;  /* 0x00005f80ff0577ac */ /* 0x000e280008000800 */
[----:B------:R3:W4:Y:S01]  /*0060*/  LDC.64 R8, c[0x4][R0] ;  /* 0x0100000000087b82 */ /* 0x0007220000000a00 */
[----:B------:R-:W5:Y:S01]  /*0070*/  LDCU.64 UR6, c[0x4][0x8] ;  /* 0x01000100ff0677ac */ /* 0x000f620008000a00 */
[----:B--2---:R-:W-:Y:S01]  /*0080*/  IADD3 R18, P0, PT, R1, UR4, RZ ;  /* 0x0000000401127c10 */ /* 0x004fe2000ff1e0ff */
[----:B-1----:R3:W-:Y:S04]  /*0090*/  STL [R1], R10 ;  /* 0x0000000a01007387 */ /* 0x0027e80000100800 */
[----:B0-----:R-:W-:-:S02]  /*00a0*/  IMAD.X R2, RZ, RZ, UR5, P0 ;  /* 0x00000005ff027e24 */ /* 0x001fc400080e06ff */
[----:B-----5:R-:W-:Y:S02]  /*00b0*/  IMAD.U32 R4, RZ, RZ, UR6 ;  /* 0x00000006ff047e24 */ /* 0x020fe4000f8e00ff */
[----:B------:R-:W-:Y:S01]  /*00c0*/  IMAD.U32 R5, RZ, RZ, UR7 ;  /* 0x00000007ff057e24 */ /* 0x000fe2000f8e00ff */
[----:B------:R-:W-:Y:S01]  /*00d0*/  MOV R7, R2 ;  /* 0x0000000200077202 */ /* 0x000fe20000000f00 */
[----:B---3--:R-:W-:-:S07]  /*00e0*/  IMAD.MOV.U32 R6, RZ, RZ, R18 ;  /* 0x000000ffff067224 */ /* 0x008fce00078e0012 */
[----:B------:R-:W-:-:S07]  /*00f0*/  LEPC R20, `(.L_x_0) ;  /* 0x000000001014794e */ /* 0x000fce0000000000 */
[----:B----4-:R-:W-:Y:S05]  /*0100*/  CALL.ABS.NOINC R8 ;  /* 0x0000000008007343 */ /* 0x010fea0003c00000 */
.L_x_0:
[----:B------:R-:W0:Y:S08]  /*0110*/  LDC R0, c[0x0][0x388] ;  /* 0x0000e200ff007b82 */ /* 0x000e300000000800 */
[----:B------:R-:W1:Y:S01]  /*0120*/  LDC.64 R28, c[0x0][0x358] ;  /* 0x0000d600ff1c7b82 */ /* 0x000e620000000a00 */
[----:B0-----:R-:W-:-:S13]  /*0130*/  ISETP.GE.AND P0, PT, R0, 0x1, PT ;  /* 0x000000010000780c */ /* 0x001fda0003f06270 */
[----:B-1----:R-:W-:Y:S05]  /*0140*/  @!P0 BRA `(.L_x_1) ;  /* 0x0000003000ac8947 */ /* 0x002fea0003800000 */
[C---:B------:R-:W-:Y:S01]  /*0150*/  ISETP.GE.U32.AND P0, PT, R0.reuse, 0x10, PT ;  /* 0x000000100000780c */ /* 0x040fe20003f06070 */
[----:B------:R-:W-:Y:S01]  /*0160*/  IMAD.MOV.U32 R24, RZ, RZ, RZ ;  /* 0x000000ffff187224 */ /* 0x000fe200078e00ff */
[----:B------:R-:W-:-:S11]  /*0170*/  LOP3.LUT R17, R0, 0xf, RZ, 0xc0, !PT ;  /* 0x0000000f00117812 */ /* 0x000fd600078ec0ff */
[----:B------:R-:W-:Y:S05]  /*0180*/  @!P0 BRA `(.L_x_2) ;  /* 0x00000008009c8947 */ /* 0x000fea0003800000 */
[----:B------:R-:W-:Y:S01]  /*0190*/  BSSY.RECONVERGENT B6, `(.L_x_2) ;  /* 0x00000a6000067945 */ /* 0x000fe20003800200 */
[----:B------:R-:W-:Y:S01]  /*01a0*/  LOP3.LUT R24, R0, 0x7ffffff0, RZ, 0xc0, !PT ;  /* 0x7ffffff000187812 */ /* 0x000fe200078ec0ff */
[----:B------:R-:W-:-:S07]  /*01b0*/  IMAD.MOV.U32 R22, RZ, RZ, RZ ;  /* 0x000000ffff167224 */ /* 0x000fce00078e00ff */
.L_x_19:
[----:B------:R-:W-:Y:S01]  /*01c0*/  MOV R16, 0x0 ;  /* 0x0000000000107802 */ /* 0x000fe20000000f00 */
[----:B------:R0:W-:Y:S01]  /*01d0*/  STL [R1], R22 ;  /* 0x0000001601007387 */ /* 0x0001e20000100800 */
[----:B------:R-:W1:Y:S01]  /*01e0*/  LDCU.64 UR4, c[0x4][0x10] ;  /* 0x01000200ff0477ac */ /* 0x000e620008000a00 */
[----:B------:R-:W-:Y:S01]  /*01f0*/  IMAD.MOV.U32 R6, RZ, RZ, R18 ;  /* 0x000000ffff067224 */ /* 0x000fe200078e0012 */
[----:B------:R0:W2:Y:S01]  /*0200*/  LDC.64 R8, c[0x4][R16] ;  /* 0x0100000010087b82 */ /* 0x0000a20000000a00 */
[----:B------:R-:W-:Y:S01]  /*0210*/  MOV R7, R2 ;  /* 0x0000000200077202 */ /* 0x000fe20000000f00 */
[----:B-1----:R-:W-:Y:S02]  /*0220*/  IMAD.U32 R4, RZ, RZ, UR4 ;  /* 0x00000004ff047e24 */ /* 0x002fe4000f8e00ff */
[----:B0-----:R-:W-:-:S07]  /*0230*/  IMAD.U32 R5, RZ, RZ, UR5 ;  /* 0x00000005ff057e24 */ /* 0x001fce000f8e00ff */
[----:B------:R-:W-:-:S07]  /*0240*/  LEPC R20, `(.L_x_3) ;  /* 0x000000001014794e */ /* 0x000fce0000000000 */
[----:B--2---:R-:W-:Y:S05]  /*0250*/  CALL.ABS.NOINC R8 ;  /* 0x0000000008007343 */ /* 0x004fea0003c00000 */
.L_x_3:
[----:B------:R-:W-:Y:S01]  /*0260*/  VIADD R0, R22, 0x1 ;  /* 0x0000000116007836 */ /* 0x000fe20000000000 */
[----:B------:R0:W1:Y:S01]  /*0270*/  LDC.64 R8, c[0x4][R16] ;  /* 0x0100000010087b82 */ /* 0x0000620000000a00 */
[----:B------:R-:W2:Y:S01]  /*0280*/  LDCU.64 UR4, c[0x4][0x10] ;  /* 0x01000200ff0477ac */ /* 0x000ea20008000a00 */
[----:B------:R-:W-:Y:S02]  /*0290*/  IMAD.MOV.U32 R6, RZ, RZ, R18 ;  /* 0x000000ffff067224 */ /* 0x000fe400078e0012 */
[----:B------:R0:W-:Y:S01]  /*02a0*/  STL [R1], R0 ;  /* 0x0000000001007387 */ /* 0x0001e20000100800 */
[----:B------:R-:W-:Y:S02]  /*02b0*/  IMAD.MOV.U32 R7, RZ, RZ, R2 ;  /* 0x000000ffff077224 */ /* 0x000fe400078e0002 */
[----:B--2---:R-:W-:Y:S02]  /*02c0*/  IMAD.U32 R4, RZ, RZ, UR4 ;  /* 0x00000004ff047e24 */ /* 0x004fe4000f8e00ff */
[----:B0-----:R-:W-:-:S07]  /*02d0*/  IMAD.U32 R5, RZ, RZ, UR5 ;  /* 0x00000005ff057e24 */ /* 0x001fce000f8e00ff */
[----:B------:R-:W-:-:S07]  /*02e0*/  LEPC R20, `(.L_x_4) ;  /* 0x000000001014794e */ /* 0x000fce0000000000 */
[----:B-1----:R-:W-:Y:S05]  /*02f0*/  CALL.ABS.NOINC R8 ;  /* 0x0000000008007343 */ /* 0x002fea0003c00000 */
.L_x_4:
[----:B------:R-:W-:Y:S01]  /*0300*/  IADD3 R0, PT, PT, R22, 0x2, RZ ;  /* 0x0000000216007810 */ /* 0x000fe20007ffe0ff */
        /* <DEDUP_REMOVED lines=9> */
.L_x_5:
[----:B------:R-:W-:Y:S01]  /*03a0*/  VIADD R0, R22, 0x3 ;  /* 0x0000000316007836 */ /* 0x000fe20000000000 */
[----:B------:R0:W1:Y:S01]  /*03b0*/  LDC.64 R8, c[0x4][R16] ;  /* 0x0100000010087b82 */ /* 0x0000620000000a00 */
[----:B------:R-:W2:Y:S01]  /*03c0*/  LDCU.64 UR4, c[0x4][0x10] ;  /* 0x01000200ff0477ac */ /* 0x000ea20008000a00 */
[----:B------:R-:W-:Y:S02]  /*03d0*/  IMAD.MOV.U32 R6, RZ, RZ, R18 ;  /* 0x000000ffff067224 */ /* 0x000fe400078e0012 */
[----:B------:R0:W-:Y:S01]  /*03e0*/  STL [R1], R0 ;  /* 0x0000000001007387 */ /* 0x0001e20000100800 */
[----:B------:R-:W-:Y:S01]  /*03f0*/  IMAD.MOV.U32 R7, RZ, RZ, R2 ;  /* 0x000000ffff077224 */ /* 0x000fe200078e0002 */
[----:B--2---:R-:W-:Y:S01]  /*0400*/  MOV R4, UR4 ;  /* 0x0000000400047c02 */ /* 0x004fe20008000f00 */
[----:B0-----:R-:W-:-:S07]  /*0410*/  IMAD.U32 R5, RZ, RZ, UR5 ;  /* 0x00000005ff057e24 */ /* 0x001fce000f8e00ff */
[----:B------:R-:W-:-:S07]  /*0420*/  LEPC R20, `(.L_x_6) ;  /* 0x000000001014794e */ /* 0x000fce0000000000 */
[----:B-1----:R-:W-:Y:S05]  /*0430*/  CALL.ABS.NOINC R8 ;  /* 0x0000000008007343 */ /* 0x002fea0003c00000 */
.L_x_6:
[----:B------:R-:W-:Y:S01]  /*0440*/  VIADD R0, R22, 0x4 ;  /* 0x0000000416007836 */ /* 0x000fe20000000000 */
[----:B------:R0:W1:Y:S01]  /*0450*/  LDC.64 R8, c[0x4][R16] ;  /* 0x0100000010087b82 */ /* 0x0000620000000a00 */
[----:B------:R-:W2:Y:S01]  /*0460*/  LDCU.64 UR4, c[0x4][0x10] ;  /* 0x01000200ff0477ac */ /* 0x000ea20008000a00 */
[----:B------:R-:W-:Y:S02]  /*0470*/  IMAD.MOV.U32 R6, RZ, RZ, R18 ;  /* 0x000000ffff067224 */ /* 0x000fe400078e0012 */
[----:B------:R0:W-:Y:S01]  /*0480*/  STL [R1], R0 ;  /* 0x0000000001007387 */ /* 0x0001e20000100800 */
[----:B------:R-:W-:Y:S02]  /*0490*/  IMAD.MOV.U32 R7, RZ, RZ, R2 ;  /* 0x000000ffff077224 */ /* 0x000fe400078e0002 */
[----:B--2---:R-:W-:Y:S01]  /*04a0*/  IMAD.U32 R4, RZ, RZ, UR4 ;  /* 0x00000004ff047e24 */ /* 0x004fe2000f8e00ff */
[----:B0-----:R-:W-:-:S07]  /*04b0*/  MOV R5, UR5 ;  /* 0x0000000500057c02 */ /* 0x001fce0008000f00 */
[----:B------:R-:W-:-:S07]  /*04c0*/  LEPC R20, `(.L_x_7) ;  /* 0x000000001014794e */ /* 0x000fce0000000000 */
[----:B-1----:R-:W-:Y:S05]  /*04d0*/  CALL.ABS.NOINC R8 ;  /* 0x0000000008007343 */ /* 0x002fea0003c00000 */
.L_x_7:
[----:B------:R-:W-:Y:S01]  /*04e0*/  VIADD R0, R22, 0x5 ;  /* 0x0000000516007836 */ /* 0x000fe20000000000 */
[----:B------:R0:W1:Y:S01]  /*04f0*/  LDC.64 R8, c[0x4][R16] ;  /* 0x0100000010087b82 */ /* 0x0000620000000a00 */
[----:B------:R-:W2:Y:S01]  /*0500*/  LDCU.64 UR4, c[0x4][0x10] ;  /* 0x01000200ff0477ac */ /* 0x000ea20008000a00 */
[----:B------:R-:W-:Y:S01]  /*0510*/  MOV R6, R18 ;  /* 0x0000001200067202 */ /* 0x000fe20000000f00 */
[----:B------:R-:W-:Y:S01]  /*0520*/  IMAD.MOV.U32 R7, RZ, RZ, R2 ;  /* 0x000000ffff077224 */ /* 0x000fe200078e0002 */
[----:B------:R0:W-:Y:S01]  /*0530*/  STL [R1], R0 ;  /* 0x0000000001007387 */ /* 0x0001e20000100800 */
[----:B--2---:R-:W-:Y:S02]  /*0540*/  IMAD.U32 R4, RZ, RZ, UR4 ;  /* 0x00000004ff047e24 */ /* 0x004fe4000f8e00ff */
[----:B0-----:R-:W-:-:S07]  /*0550*/  IMAD.U32 R5, RZ, RZ, UR5 ;  /* 0x00000005ff057e24 */ /* 0x001fce000f8e00ff */
[----:B------:R-:W-:-:S07]  /*0560*/  LEPC R20, `(.L_x_8) ;  /* 0x000000001014794e */ /* 0x000fce0000000000 */
[----:B-1----:R-:W-:Y:S05]  /*0570*/  CALL.ABS.NOINC R8 ;  /* 0x0000000008007343 */ /* 0x002fea0003c00000 */
.L_x_8:
[----:B------:R-:W-:Y:S01]  /*0580*/  VIADD R0, R22, 0x6 ;  /* 0x0000000616007836 */ /* 0x000fe20000000000 */
[----:B------:R0:W1:Y:S01]  /*0590*/  LDC.64 R8, c[0x4][R16] ;  /* 0x0100000010087b82 */ /* 0x0000620000000a00 */
[----:B------:R-:W2:Y:S01]  /*05a0*/  LDCU.64 UR4, c[0x4][0x10] ;  /* 0x01000200ff0477ac */ /* 0x000ea20008000a00 */
[----:B------:R-:W-:Y:S01]  /*05b0*/  IMAD.MOV.U32 R6, RZ, RZ, R18 ;  /* 0x000000ffff067224 */ /* 0x000fe200078e0012 */
[----:B------:R-:W-:Y:S01]  /*05c0*/  MOV R7, R2 ;  /* 0x0000000200077202 */ /* 0x000fe20000000f00 */
[----:B------:R0:W-:Y:S01]  /*05d0*/  STL [R1], R0 ;  /* 0x0000000001007387 */ /* 0x0001e20000100800 */
[----:B--2---:R-:W-:Y:S02]  /*05e0*/  IMAD.U32 R4, RZ, RZ, UR4 ;  /* 0x00000004ff047e24 */ /* 0x004fe4000f8e00ff */
[----:B0-----:R-:W-:-:S07]  /*05f0*/  IMAD.U32 R5, RZ, RZ, UR5 ;  /* 0x00000005ff057e24 */ /* 0x001fce000f8e00ff */
[----:B------:R-:W-:-:S07]  /*0600*/  LEPC R20, `(.L_x_9) ;  /* 0x000000001014794e */ /* 0x000fce0000000000 */
[----:B-1----:R-:W-:Y:S05]  /*0610*/  CALL.ABS.NOINC R8 ;  /* 0x0000000008007343 */ /* 0x002fea0003c00000 */
.L_x_9:
        /* <DEDUP_REMOVED lines=10> */
.L_x_10:
        /* <DEDUP_REMOVED lines=10> */
.L_x_11:
        /* <DEDUP_REMOVED lines=10> */
.L_x_12:
        /* <DEDUP_REMOVED lines=10> */
.L_x_13:
        /* <DEDUP_REMOVED lines=10> */
.L_x_14:
        /* <DEDUP_REMOVED lines=10> */
.L_x_15:
        /* <DEDUP_REMOVED lines=10> */
.L_x_16:
        /* <DEDUP_REMOVED lines=10> */
.L_x_17:
        /* <DEDUP_REMOVED lines=10> */
.L_x_18:
[----:B------:R-:W-:-:S05]  /*0bc0*/  VIADD R22, R22, 0x10 ;  /* 0x0000001016167836 */ /* 0x000fca0000000000 */
[----:B------:R-:W-:-:S13]  /*0bd0*/  ISETP.NE.AND P0, PT, R22, R24, PT ;  /* 0x000000181600720c */ /* 0x000fda0003f05270 */
[----:B------:R-:W-:Y:S05]  /*0be0*/  @P0 BRA `(.L_x_19) ;  /* 0xfffffff400740947 */ /* 0x000fea000383ffff */
[----:B------:R-:W-:Y:S05]  /*0bf0*/  BSYNC.RECONVERGENT B6 ;  /* 0x0000000000067941 */ /* 0x000fea0003800200 */
.L_x_2:
[----:B------:R-:W-:-:S13]  /*0c00*/  ISETP.NE.AND P0, PT, R17, RZ, PT ;  /* 0x000000ff1100720c */ /* 0x000fda0003f05270 */
[----:B------:R-:W-:Y:S05]  /*0c10*/  @!P0 BRA `(.L_x_20) ;  /* 0x0000000800648947 */ /* 0x000fea0003800000 */
[----:B------:R-:W0:Y:S01]  /*0c20*/  LDC R0, c[0x0][0x388] ;  /* 0x0000e200ff007b82 */ /* 0x000e220000000800 */
[----:B------:R-:W-:Y:S02]  /*0c30*/  ISETP.GE.U32.AND P0, PT, R17, 0x8, PT ;  /* 0x000000081100780c */ /* 0x000fe40003f06070 */
[----:B0-----:R-:W-:-:S11]  /*0c40*/  LOP3.LUT R17, R0, 0x7, RZ, 0xc0, !PT ;  /* 0x0000000700117812 */ /* 0x001fd600078ec0ff */
[----:B------:R-:W-:Y:S05]  /*0c50*/  @!P0 BRA `(.L_x_21) ;  /* 0x0000000400448947 */ /* 0x000fea0003800000 */
[----:B------:R-:W-:Y:S01]  /*0c60*/  MOV R16, 0x0 ;  /* 0x0000000000107802 */ /* 0x000fe20000000f00 */
[----:B------:R0:W-:Y:S01]  /*0c70*/  STL [R1], R24 ;  /* 0x0000001801007387 */ /* 0x0001e20000100800 */
[----:B------:R-:W1:Y:S01]  /*0c80*/  LDCU.64 UR4, c[0x4][0x10] ;  /* 0x01000200ff0477ac */ /* 0x000e620008000a00 */
[----:B------:R-:W-:Y:S01]  /*0c90*/  IMAD.MOV.U32 R6, RZ, RZ, R18 ;  /* 0x000000ffff067224 */ /* 0x000fe200078e0012 */
[----:B------:R0:W2:Y:S01]  /*0ca0*/  LDC.64 R8, c[0x4][R16] ;  /* 0x0100000010087b82 */ /* 0x0000a20000000a00 */
[----:B------:R-:W-:Y:S02]  /*0cb0*/  IMAD.MOV.U32 R7, RZ, RZ, R2 ;  /* 0x000000ffff077224 */ /* 0x000fe400078e0002 */
[----:B-1----:R-:W-:Y:S01]  /*0cc0*/  IMAD.U32 R4, RZ, RZ, UR4 ;  /* 0x00000004ff047e24 */ /* 0x002fe2000f8e00ff */
[----:B0-----:R-:W-:-:S07]  /*0cd0*/  MOV R5, UR5 ;  /* 0x0000000500057c02 */ /* 0x001fce0008000f00 */
[----:B------:R-:W-:-:S07]  /*0ce0*/  LEPC R20, `(.L_x_22) ;  /* 0x000000001014794e */ /* 0x000fce0000000000 */
[----:B--2---:R-:W-:Y:S05]  /*0cf0*/  CALL.ABS.NOINC R8 ;  /* 0x0000000008007343 */ /* 0x004fea0003c00000 */
.L_x_22:
        /* <DEDUP_REMOVED lines=10> */
.L_x_23:
        /* <DEDUP_REMOVED lines=10> */
.L_x_24:
        /* <DEDUP_REMOVED lines=10> */
.L_x_25:
        /* <DEDUP_REMOVED lines=10> */
.L_x_26:
        /* <DEDUP_REMOVED lines=10> */
.L_x_27:
        /* <DEDUP_REMOVED lines=10> */
.L_x_28:
        /* <DEDUP_REMOVED lines=10> */
.L_x_29:
[----:B------:R-:W-:-:S07]  /*1160*/  VIADD R24, R24, 0x8 ;  /* 0x0000000818187836 */ /* 0x000fce0000000000 */
.L_x_21:
[----:B------:R-:W-:Y:S01]  /*1170*/  ISETP.NE.AND P0, PT, R17, RZ, PT ;  /* 0x000000ff1100720c */ /* 0x000fe20003f05270 */
[----:B------:R-:W-:-:S12]  /*1180*/  BSSY.RECONVERGENT B6, `(.L_x_20) ;  /* 0x0000042000067945 */ /* 0x000fd80003800200 */
        /* <DEDUP_REMOVED lines=15> */
.L_x_32:
        /* <DEDUP_REMOVED lines=10> */
.L_x_33:
        /* <DEDUP_REMOVED lines=10> */
.L_x_34:
        /* <DEDUP_REMOVED lines=10> */
.L_x_35:
[----:B------:R-:W-:-:S07]  /*1460*/  VIADD R24, R24, 0x4 ;  /* 0x0000000418187836 */ /* 0x000fce0000000000 */
.L_x_31:
[----:B------:R-:W-:-:S13]  /*1470*/  ISETP.NE.AND P0, PT, R17, RZ, PT ;  /* 0x000000ff1100720c */ /* 0x000fda0003f05270 */
[----:B------:R-:W-:Y:S05]  /*1480*/  @!P0 BRA `(.L_x_30) ;  /* 0x0000000000448947 */ /* 0x000fea0003800000 */
[----:B------:R-:W-:-:S07]  /*1490*/  IMAD.MOV.U32 R16, RZ, RZ, RZ ;  /* 0x000000ffff107224 */ /* 0x000fce00078e00ff */
.L_x_37:
[----:B------:R-:W-:Y:S01]  /*14a0*/  MOV R8, 0x0 ;  /* 0x0000000000087802 */ /* 0x000fe20000000f00 */
[----:B------:R0:W-:Y:S01]  /*14b0*/  STL [R1], R24 ;  /* 0x0000001801007387 */ /* 0x0001e20000100800 */
[----:B------:R-:W1:Y:S01]  /*14c0*/  LDCU.64 UR4, c[0x4][0x10] ;  /* 0x01000200ff0477ac */ /* 0x000e620008000a00 */
[----:B------:R-:W-:Y:S01]  /*14d0*/  IADD3 R16, PT, PT, R16, 0x1, RZ ;  /* 0x0000000110107810 */ /* 0x000fe20007ffe0ff */
[----:B------:R-:W-:Y:S02]  /*14e0*/  IMAD.MOV.U32 R6, RZ, RZ, R18 ;  /* 0x000000ffff067224 */ /* 0x000fe400078e0012 */
[----:B------:R-:W2:Y:S01]  /*14f0*/  LDC.64 R8, c[0x4][R8] ;  /* 0x0100000008087b82 */ /* 0x000ea20000000a00 */
[----:B------:R-:W-:Y:S01]  /*1500*/  ISETP.NE.AND P0, PT, R16, R17, PT ;  /* 0x000000111000720c */ /* 0x000fe20003f05270 */
[----:B------:R-:W-:-:S03]  /*1510*/  IMAD.MOV.U32 R7, RZ, RZ, R2 ;  /* 0x000000ffff077224 */ /* 0x000fc600078e0002 */
[----:B------:R-:W-:Y:S01]  /*1520*/  P2R R0, PR, RZ, 0x1 ;  /* 0x00000001ff007803 */ /* 0x000fe20000000000 */
[----:B-1----:R-:W-:Y:S02]  /*1530*/  IMAD.U32 R4, RZ, RZ, UR4 ;  /* 0x00000004ff047e24 */ /* 0x002fe4000f8e00ff */
[----:B0-----:R-:W-:-:S07]  /*1540*/  IMAD.U32 R5, RZ, RZ, UR5 ;  /* 0x00000005ff057e24 */ /* 0x001fce000f8e00ff */
[----:B------:R-:W-:-:S07]  /*1550*/  LEPC R20, `(.L_x_36) ;  /* 0x000000001014794e */ /* 0x000fce0000000000 */
[----:B--2---:R-:W-:Y:S05]  /*1560*/  CALL.ABS.NOINC R8 ;  /* 0x0000000008007343 */ /* 0x004fea0003c00000 */
.L_x_36:
[----:B------:R-:W-:Y:S01]  /*1570*/  ISETP.NE.AND P6, PT, R16, R17, PT ;  /* 0x000000111000720c */ /* 0x000fe20003fc5270 */
[----:B------:R-:W-:-:S12]  /*1580*/  VIADD R24, R24, 0x1 ;  /* 0x0000000118187836 */ /* 0x000fd80000000000 */
[----:B------:R-:W-:Y:S05]  /*1590*/  @P6 BRA `(.L_x_37) ;  /* 0xfffffffc00c06947 */ /* 0x000fea000383ffff */
.L_x_30:
[----:B------:R-:W-:Y:S05]  /*15a0*/  BSYNC.RECONVERGENT B6 ;  /* 0x0000000000067941 */ /* 0x000fea0003800200 */
.L_x_20:
[----:B------:R-:W-:Y:S01]  /*15b0*/  MOV R0, 0x0 ;  /* 0x0000000000007802 */ /* 0x000fe20000000f00 */
[----:B------:R-:W0:Y:S01]  /*15c0*/  LDCU.64 UR4, c[0x4][0x18] ;  /* 0x01000300ff0477ac */ /* 0x000e220008000a00 */
[----:B------:R-:W-:Y:S02]  /*15d0*/  CS2R R6, SRZ ;  /* 0x0000000000067805 */ /* 0x000fe4000001ff00 */
[----:B------:R1:W2:Y:S01]  /*15e0*/  LDC.64 R8, c[0x4][R0] ;  /* 0x0100000000087b82 */ /* 0x0002a20000000a00 */
[----:B0-----:R-:W-:Y:S01]  /*15f0*/  MOV R4, UR4 ;  /* 0x0000000400047c02 */ /* 0x001fe20008000f00 */
[----:B-1----:R-:W-:-:S07]  /*1600*/  IMAD.U32 R5, RZ, RZ, UR5 ;  /* 0x00000005ff057e24 */ /* 0x002fce000f8e00ff */
[----:B------:R-:W-:-:S07]  /*1610*/  LEPC R20, `(.L_x_38) ;  /* 0x000000001014794e */ /* 0x000fce0000000000 */
[----:B--2---:R-:W-:Y:S05]  /*1620*/  CALL.ABS.NOINC R8 ;  /* 0x0000000008007343 */ /* 0x004fea0003c00000 */
.L_x_38:
[----:B------:R-:W0:Y:S01]  /*1630*/  LDC R25, c[0x0][0x388] ;  /* 0x0000e200ff197b82 */ /* 0x000e220000000800 */
[----:B------:R-:W-:Y:S01]  /*1640*/  BSSY.RECONVERGENT B7, `(.L_x_39) ;  /* 0x00001da000077945 */ /* 0x000fe20003800200 */
[----:B------:R-:W-:Y:S01]  /*1650*/  IMAD.MOV.U32 R22, RZ, RZ, RZ ;  /* 0x000000ffff167224 */ /* 0x000fe200078e00ff */
[C---:B0-----:R-:W-:Y:S02]  /*1660*/  LOP3.LUT R23, R25.reuse, 0x7, RZ, 0xc0, !PT ;  /* 0x0000000719177812 */ /* 0x041fe400078ec0ff */
[C---:B------:R-:W-:Y:S02]  /*1670*/  LOP3.LUT R24, R25.reuse, 0x7ffffff0, RZ, 0xc0, !PT ;  /* 0x7ffffff019187812 */ /* 0x040fe400078ec0ff */
[----:B------:R-:W-:-:S07]  /*1680*/  LOP3.LUT R25, R25, 0x3, RZ, 0xc0, !PT ;  /* 0x0000000319197812 */ /* 0x000fce00078ec0ff */
.L_x_78:
[----:B------:R-:W0:Y:S01]  /*1690*/  LDC R16, c[0x0][0x388] ;  /* 0x0000e200ff107b82 */ /* 0x000e220000000800 */
[----:B------:R-:W-:Y:S01]  /*16a0*/  MOV R8, 0x0 ;  /* 0x0000000000087802 */ /* 0x000fe20000000f00 */
[----:B------:R-:W1:Y:S01]  /*16b0*/  LDCU.64 UR4, c[0x4][0x20] ;  /* 0x01000400ff0477ac */ /* 0x000e620008000a00 */
[----:B------:R-:W-:Y:S01]  /*16c0*/  VIADD R0, R22, 0x61 ;  /* 0x0000006116007836 */ /* 0x000fe20000000000 */
[----:B------:R-:W-:Y:S01]  /*16d0*/  MOV R6, R18 ;  /* 0x0000001200067202 */ /* 0x000fe20000000f00 */
[----:B------:R-:W-:-:S03]  /*16e0*/  IMAD.MOV.U32 R7, RZ, RZ, R2 ;  /* 0x000000ffff077224 */ /* 0x000fc600078e0002 */
[----:B------:R-:W2:Y:S01]  /*16f0*/  LDC.64 R8, c[0x4][R8] ;  /* 0x0100000008087b82 */ /* 0x000ea20000000a00 */
[----:B------:R3:W-:Y:S01]  /*1700*/  STL [R1], R0 ;  /* 0x0000000001007387 */ /* 0x0007e20000100800 */
[----:B-1----:R-:W-:Y:S02]  /*1710*/  IMAD.U32 R4, RZ, RZ, UR4 ;  /* 0x00000004ff047e24 */ /* 0x002fe4000f8e00ff */
[----:B------:R-:W-:Y:S01]  /*1720*/  IMAD.U32 R5, RZ, RZ, UR5 ;  /* 0x00000005ff057e24 */ /* 0x000fe2000f8e00ff */
[----:B0-----:R-:W-:-:S04]  /*1730*/  ISETP.GE.U32.AND P0, PT, R16, 0x10, PT ;  /* 0x000000101000780c */ /* 0x001fc80003f06070 */
[----:B---3--:R-:W-:-:S09]  /*1740*/  P2R R0, PR, RZ, 0x1 ;  /* 0x00000001ff007803 */ /* 0x008fd20000000000 */
[----:B------:R-:W-:-:S07]  /*1750*/  LEPC R20, `(.L_x_40) ;  /* 0x000000001014794e */ /* 0x000fce0000000000 */
[----:B--2---:R-:W-:Y:S05]  /*1760*/  CALL.ABS.NOINC R8 ;  /* 0x0000000008007343 */ /* 0x004fea0003c00000 */
.L_x_40:
[----:B------:R-:W-:Y:S01]  /*1770*/  ISETP.GE.U32.AND P6, PT, R16, 0x10, PT ;  /* 0x000000101000780c */ /* 0x000fe20003fc6070 */
[----:B------:R-:W-:-:S12]  /*1780*/  IMAD.MOV.U32 R26, RZ, RZ, RZ ;  /* 0x000000ffff1a7224 */ /* 0x000fd800078e00ff */
[----:B------:R-:W-:Y:S05]  /*1790*/  @!P6 BRA `(.L_x_41) ;  /* 0x0000000c0030e947 */ /* 0x000fea0003800000 */
[----:B------:R-:W-:Y:S01]  /*17a0*/  BSSY.RECONVERGENT B6, `(.L_x_42) ;  /* 0x00000ca000067945 */ /* 0x000fe20003800200 */
[----:B------:R-:W-:-:S07]  /*17b0*/  IMAD.MOV.U32 R17, RZ, RZ, RZ ;  /* 0x000000ffff117224 */ /* 0x000fce00078e00ff */
.L_x_59:
[----:B------:R-:W0:Y:S01]  /*17c0*/  LDC.64 R26, c[0x0][0x380] ;  /* 0x0000e000ff1a7b82 */ /* 0x000e220000000a00 */
[----:B------:R-:W-:Y:S01]  /*17d0*/  R2UR UR4, R28 ;  /* 0x000000001c0472ca */ /* 0x000fe200000e0000 */
[----:B------:R-:W-:Y:S01]  /*17e0*/  IMAD R3, R17, 0x1a, R22 ;  /* 0x0000001a11037824 */ /* 0x000fe200078e0216 */
[----:B------:R-:W-:-:S03]  /*17f0*/  R2UR UR5, R29 ;  /* 0x000000001d0572ca */ /* 0x000fc600000e0000 */
[----:B0-----:R-:W-:-:S10]  /*1800*/  IMAD.WIDE.U32 R26, R3, 0x4, R26 ;  /* 0x00000004031a7825 */ /* 0x001fd400078e001a */
[----:B------:R-:W2:Y:S01]  /*1810*/  LDG.E R0, desc[UR4][R26.64] ;  /* 0x000000041a007981 */ /* 0x000ea2000c1e1900 */
[----:B------:R-:W-:Y:S01]  /*1820*/  MOV R8, 0x0 ;  /* 0x0000000000087802 */ /* 0x000fe20000000f00 */
[----:B------:R-:W0:Y:S01]  /*1830*/  LDCU.64 UR4, c[0x4][0x28] ;  /* 0x01000500ff0477ac */ /* 0x000e220008000a00 */
[----:B------:R-:W-:Y:S01]  /*1840*/  MOV R6, R18 ;  /* 0x0000001200067202 */ /* 0x000fe20000000f00 */
[----:B------:R-:W-:-:S03]  /*1850*/  IMAD.MOV.U32 R7, RZ, RZ, R2 ;  /* 0x000000ffff077224 */ /* 0x000fc600078e0002 */
[----:B------:R-:W1:Y:S01]  /*1860*/  LDC.64 R8, c[0x4][R8] ;  /* 0x0100000008087b82 */ /* 0x000e620000000a00 */
[----:B0-----:R-:W-:Y:S02]  /*1870*/  IMAD.U32 R4, RZ, RZ, UR4 ;  /* 0x00000004ff047e24 */ /* 0x001fe4000f8e00ff */
[----:B------:R-:W-:Y:S01]  /*1880*/  IMAD.U32 R5, RZ, RZ, UR5 ;  /* 0x00000005ff057e24 */ /* 0x000fe2000f8e00ff */
[----:B-12---:R0:W-:Y:S06]  /*1890*/  STL [R1], R0 ;  /* 0x0000000001007387 */ /* 0x0061ec0000100800 */
[----:B------:R-:W-:-:S07]  /*18a0*/  LEPC R20, `(.L_x_43) ;  /* 0x000000001014794e */ /* 0x000fce0000000000 */
[----:B0-----:R-:W-:Y:S05]  /*18b0*/  CALL.ABS.NOINC R8 ;  /* 0x0000000008007343 */ /* 0x001fea0003c00000 */
.L_x_43:
[----:B------:R-:W-:Y:S02]  /*18c0*/  R2UR UR4, R28 ;  /* 0x000000001c0472ca */ /* 0x000fe400000e0000 */
[----:B------:R-:W-:-:S13]  /*18d0*/  R2UR UR5, R29 ;  /* 0x000000001d0572ca */ /* 0x000fda00000e0000 */
[----:B------:R-:W2:Y:S01]  /*18e0*/  LDG.E R0, desc[UR4][R26.64+0x68] ;  /* 0x000068041a007981 */ /* 0x000ea2000c1e1900 */
[----:B------:R-:W-:Y:S01]  /*18f0*/  MOV R16, 0x0 ;  /* 0x0000000000107802 */ /* 0x000fe20000000f00 */
[----:B------:R-:W0:Y:S01]  /*1900*/  LDCU.64 UR4, c[0x4][0x28] ;  /* 0x01000500ff0477ac */ /* 0x000e220008000a00 */
[----:B------:R-:W-:Y:S01]  /*1910*/  IMAD.MOV.U32 R6, RZ, RZ, R18 ;  /* 0x000000ffff067224 */ /* 0x000fe200078e0012 */
[----:B------:R-:W-:Y:S01]  /*1920*/  MOV R7, R2 ;  /* 0x0000000200077202 */ /* 0x000fe20000000f00 */
[----:B------:R1:W3:Y:S01]  /*1930*/  LDC.64 R8, c[0x4][R16] ;  /* 0x0100000010087b82 */ /* 0x0002e20000000a00 */
[----:B0-----:R-:W-:Y:S02]  /*1940*/  IMAD.U32 R4, RZ, RZ, UR4 ;  /* 0x00000004ff047e24 */ /* 0x001fe4000f8e00ff */
[----:B------:R-:W-:Y:S01]  /*1950*/  IMAD.U32 R5, RZ, RZ, UR5 ;  /* 0x00000005ff057e24 */ /* 0x000fe2000f8e00ff */
[----:B--23--:R1:W-:Y:S06]  /*1960*/  STL [R1], R0 ;  /* 0x0000000001007387 */ /* 0x00c3ec0000100800 */
[----:B------:R-:W-:-:S07]  /*1970*/  LEPC R20, `(.L_x_44) ;  /* 0x000000001014794e */ /* 0x000fce0000000000 */
[----:B-1----:R-:W-:Y:S05]  /*1980*/  CALL.ABS.NOINC R8 ;  /* 0x0000000008007343 */ /* 0x002fea0003c00000 */
.L_x_44:
[----:B------:R-:W-:Y:S02]  /*1990*/  R2UR UR4, R28 ;  /* 0x000000001c0472ca */ /* 0x000fe400000e0000 */
[----:B------:R-:W-:-:S13]  /*19a0*/  R2UR UR5, R29 ;  /* 0x000000001d0572ca */ /* 0x000fda00000e0000 */
[----:B------:R-:W2:Y:S01]  /*19b0*/  LDG.E R0, desc[UR4][R26.64+0xd0] ;  /* 0x0000d0041a007981 */ /* 0x000ea2000c1e1900 */
[----:B------:R0:W1:Y:S01]  /*19c0*/  LDC.64 R8, c[0x4][R16] ;  /* 0x0100000010087b82 */ /* 0x0000620000000a00 */
[----:B------:R-:W3:Y:S01]  /*19d0*/  LDCU.64 UR4, c[0x4][0x28] ;  /* 0x01000500ff0477ac */ /* 0x000ee20008000a00 */
[----:B------:R-:W-:Y:S02]  /*19e0*/  IMAD.MOV.U32 R6, RZ, RZ, R18 ;  /* 0x000000ffff067224 */ /* 0x000fe400078e0012 */
[----:B------:R-:W-:Y:S02]  /*19f0*/  IMAD.MOV.U32 R7, RZ, RZ, R2 ;  /* 0x000000ffff077224 */ /* 0x000fe400078e0002 */
[----:B---3--:R-:W-:Y:S02]  /*1a00*/  IMAD.U32 R4, RZ, RZ, UR4 ;  /* 0x00000004ff047e24 */ /* 0x008fe4000f8e00ff */
[----:B------:R-:W-:Y:S01]  /*1a10*/  IMAD.U32 R5, RZ, RZ, UR5 ;  /* 0x00000005ff057e24 */ /* 0x000fe2000f8e00ff */
[----:B-12---:R0:W-:Y:S06]  /*1a20*/  STL [R1], R0 ;  /* 0x0000000001007387 */ /* 0x0061ec0000100800 */
[----:B------:R-:W-:-:S07]  /*1a30*/  LEPC R20, `(.L_x_45) ;  /* 0x000000001014794e */ /* 0x000fce0000000000 */
[----:B0-----:R-:W-:Y:S05]  /*1a40*/  CALL.ABS.NOINC R8 ;  /* 0x0000000008007343 */ /* 0x001fea0003c00000 */
.L_x_45:
[----:B------:R-:W-:Y:S02]  /*1a50*/  R2UR UR4, R28 ;  /* 0x000000001c0472ca */ /* 0x000fe400000e0000 */
[----:B------:R-:W-:-:S13]  /*1a60*/  R2UR UR5, R29 ;  /* 0x000000001d0572ca */ /* 0x000fda00000e0000 */
[----:B------:R-:W2:Y:S01]  /*1a70*/  LDG.E R0, desc[UR4][R26.64+0x138] ;  /* 0x000138041a007981 */ /* 0x000ea2000c1e1900 */
[----:B------:R0:W1:Y:S01]  /*1a80*/  LDC.64 R8, c[0x4][R16] ;  /* 0x0100000010087b82 */ /* 0x0000620000000a00 */
[----:B------:R-:W3:Y:S01]  /*1a90*/  LDCU.64 UR4, c[0x4][0x28] ;  /* 0x01000500ff0477ac */ /* 0x000ee20008000a00 */
[----:B------:R-:W-:Y:S02]  /*1aa0*/  IMAD.MOV.U32 R6, RZ, RZ, R18 ;  /* 0x000000ffff067224 */ /* 0x000fe400078e0012 */
[----:B------:R-:W-:Y:S01]  /*1ab0*/  IMAD.MOV.U32 R7, RZ, RZ, R2 ;  /* 0x000000ffff077224 */ /* 0x000fe200078e0002 */
[----:B---3--:R-:W-:Y:S01]  /*1ac0*/  MOV R4, UR4 ;  /* 0x0000000400047c02 */ /* 0x008fe20008000f00 */
[----:B------:R-:W-:Y:S01]  /*1ad0*/  IMAD.U32 R5, RZ, RZ, UR5 ;  /* 0x00000005ff057e24 */ /* 0x000fe2000f8e00ff */
[----:B-12---:R0:W-:Y:S06]  /*1ae0*/  STL [R1], R0 ;  /* 0x0000000001007387 */ /* 0x0061ec0000100800 */
[----:B------:R-:W-:-:S07]  /*1af0*/  LEPC R20, `(.L_x_46) ;  /* 0x000000001014794e */ /* 0x000fce0000000000 */
[----:B0-----:R-:W-:Y:S05]  /*1b00*/  CALL.ABS.NOINC R8 ;  /* 0x0000000008007343 */ /* 0x001fea0003c00000 */
.L_x_46:
[----:B------:R-:W-:Y:S02]  /*1b10*/  R2UR UR4, R28 ;  /* 0x000000001c0472ca */ /* 0x000fe400000e0000 */
[----:B------:R-:W-:-:S13]  /*1b20*/  R2UR UR5, R29 ;  /* 0x000000001d0572ca */ /* 0x000fda00000e0000 */
[----:B------:R-:W2:Y:S01]  /*1b30*/  LDG.E R0, desc[UR4][R26.64+0x1a0] ;  /* 0x0001a0041a007981 */ /* 0x000ea2000c1e1900 */
[----:B------:R0:W1:Y:S01]  /*1b40*/  LDC.64 R8, c[0x4][R16] ;  /* 0x0100000010087b82 */ /* 0x0000620000000a00 */
[----:B------:R-:W3:Y:S01]  /*1b50*/  LDCU.64 UR4, c[0x4][0x28] ;  /* 0x01000500ff0477ac */ /* 0x000ee20008000a00 */
[----:B------:R-:W-:Y:S02]  /*1b60*/  IMAD.MOV.U32 R6, RZ, RZ, R18 ;  /* 0x000000ffff067224 */ /* 0x000fe400078e0012 */
[----:B------:R-:W-:Y:S02]  /*1b70*/  IMAD.MOV.U32 R7, RZ, RZ, R2 ;  /* 0x000000ffff077224 */ /* 0x000fe400078e0002 */
[----:B---3--:R-:W-:Y:S01]  /*1b80*/  IMAD.U32 R4, RZ, RZ, UR4 ;  /* 0x00000004ff047e24 */ /* 0x008fe2000f8e00ff */
[----:B------:R-:W-:Y:S01]  /*1b90*/  MOV R5, UR5 ;  /* 0x0000000500057c02 */ /* 0x000fe20008000f00 */
[----:B-12---:R0:W-:Y:S06]  /*1ba0*/  STL [R1], R0 ;  /* 0x0000000001007387 */ /* 0x0061ec0000100800 */
[----:B------:R-:W-:-:S07]  /*1bb0*/  LEPC R20, `(.L_x_47) ;  /* 0x000000001014794e */ /* 0x000fce0000000000 */
[----:B0-----:R-:W-:Y:S05]  /*1bc0*/  CALL.ABS.NOINC R8 ;  /* 0x0000000008007343 */ /* 0x001fea0003c00000 */
.L_x_47:
[----:B------:R-:W-:Y:S02]  /*1bd0*/  R2UR UR4, R28 ;  /* 0x000000001c0472ca */ /* 0x000fe400000e0000 */
[----:B------:R-:W-:-:S13]  /*1be0*/  R2UR UR5, R29 ;  /* 0x000000001d0572ca */ /* 0x000fda00000e0000 */
[----:B------:R-:W2:Y:S01]  /*1bf0*/  LDG.E R0, desc[UR4][R26.64+0x208] ;  /* 0x000208041a007981 */ /* 0x000ea2000c1e1900 */
[----:B------:R0:W1:Y:S01]  /*1c00*/  LDC.64 R8, c[0x4][R16] ;  /* 0x0100000010087b82 */ /* 0x0000620000000a00 */
[----:B------:R-:W3:Y:S01]  /*1c10*/  LDCU.64 UR4, c[0x4][0x28] ;  /* 0x01000500ff0477ac */ /* 0x000ee20008000a00 */
[----:B------:R-:W-:Y:S01]  /*1c20*/  MOV R6, R18 ;  /* 0x0000001200067202 */ /* 0x000fe20000000f00 */
[----:B------:R-:W-:Y:S02]  /*1c30*/  IMAD.MOV.U32 R7, RZ, RZ, R2 ;  /* 0x000000ffff077224 */ /* 0x000fe400078e0002 */
[----:B---3--:R-:W-:Y:S02]  /*1c40*/  IMAD.U32 R4, RZ, RZ, UR4 ;  /* 0x00000004ff047e24 */ /* 0x008fe4000f8e00ff */
[----:B------:R-:W-:Y:S01]  /*1c50*/  IMAD.U32 R5, RZ, RZ, UR5 ;  /* 0x00000005ff057e24 */ /* 0x000fe2000f8e00ff */
[----:B-12---:R0:W-:Y:S06]  /*1c60*/  STL [R1], R0 ;  /* 0x0000000001007387 */ /* 0x0061ec0000100800 */
[----:B------:R-:W-:-:S07]  /*1c70*/  LEPC R20, `(.L_x_48) ;  /* 0x000000001014794e */ /* 0x000fce0000000000 */
[----:B0-----:R-:W-:Y:S05]  /*1c80*/  CALL.ABS.NOINC R8 ;  /* 0x0000000008007343 */ /* 0x001fea0003c00000 */
.L_x_48:
[----:B------:R-:W-:Y:S02]  /*1c90*/  R2UR UR4, R28 ;  /* 0x000000001c0472ca */ /* 0x000fe400000e0000 */
[----:B------:R-:W-:-:S13]  /*1ca0*/  R2UR UR5, R29 ;  /* 0x000000001d0572ca */ /* 0x000fda00000e0000 */
[----:B------:R-:W2:Y:S01]  /*1cb0*/  LDG.E R0, desc[UR4][R26.64+0x270] ;  /* 0x000270041a007981 */ /* 0x000ea2000c1e1900 */
[----:B------:R0:W1:Y:S01]  /*1cc0*/  LDC.64 R8, c[0x4][R16] ;  /* 0x0100000010087b82 */ /* 0x0000620000000a00 */
[----:B------:R-:W3:Y:S01]  /*1cd0*/  LDCU.64 UR4, c[0x4][0x28] ;  /* 0x01000500ff0477ac */ /* 0x000ee20008000a00 */
[----:B------:R-:W-:Y:S01]  /*1ce0*/  IMAD.MOV.U32 R6, RZ, RZ, R18 ;  /* 0x000000ffff067224 */ /* 0x000fe200078e0012 */
[----:B------:R-:W-:Y:S01]  /*1cf0*/  MOV R7, R2 ;  /* 0x0000000200077202 */ /* 0x000fe20000000f00 */
[----:B---3--:R-:W-:Y:S02]  /*1d00*/  IMAD.U32 R4, RZ, RZ, UR4 ;  /* 0x00000004ff047e24 */ /* 0x008fe4000f8e00ff */
[----:B------:R-:W-:Y:S01]  /*1d10*/  IMAD.U32 R5, RZ, RZ, UR5 ;  /* 0x00000005ff057e24 */ /* 0x000fe2000f8e00ff */
[----:B-12---:R0:W-:Y:S06]  /*1d20*/  STL [R1], R0 ;  /* 0x0000000001007387 */ /* 0x0061ec0000100800 */
[----:B------:R-:W-:-:S07]  /*1d30*/  LEPC R20, `(.L_x_49) ;  /* 0x000000001014794e */ /* 0x000fce0000000000 */
[----:B0-----:R-:W-:Y:S05]  /*1d40*/  CALL.ABS.NOINC R8 ;  /* 0x0000000008007343 */ /* 0x001fea0003c00000 */
.L_x_49:
        /* <DEDUP_REMOVED lines=12> */
.L_x_50:
        /* <DEDUP_REMOVED lines=12> */
.L_x_51:
        /* <DEDUP_REMOVED lines=12> */
.L_x_52:
        /* <DEDUP_REMOVED lines=12> */
.L_x_53:
        /* <DEDUP_REMOVED lines=12> */
.L_x_54:
        /* <DEDUP_REMOVED lines=12> */
.L_x_55:
        /* <DEDUP_REMOVED lines=12> */
.L_x_56:
        /* <DEDUP_REMOVED lines=12> */
.L_x_57:
        /* <DEDUP_REMOVED lines=12> */
.L_x_58:
[----:B------:R-:W-:-:S05]  /*2410*/  VIADD R17, R17, 0x10 ;  /* 0x0000001011117836 */ /* 0x000fca0000000000 */
[----:B------:R-:W-:-:S13]  /*2420*/  ISETP.NE.AND P0, PT, R17, R24, PT ;  /* 0x000000181100720c */ /* 0x000fda0003f05270 */
[----:B------:R-:W-:Y:S05]  /*2430*/  @P0 BRA `(.L_x_59) ;  /* 0xfffffff000e00947 */ /* 0x000fea000383ffff */
[----:B------:R-:W-:Y:S05]  /*2440*/  BSYNC.RECONVERGENT B6 ;  /* 0x0000000000067941 */ /* 0x000fea0003800200 */
.L_x_42:
[----:B------:R-:W-:-:S07]  /*2450*/  IMAD.MOV.U32 R26, RZ, RZ, R24 ;  /* 0x000000ffff1a7224 */ /* 0x000fce00078e0018 */
.L_x_41:
[----:B------:R-:W0:Y:S02]  /*2460*/  LDCU UR4, c[0x0][0x388] ;  /* 0x00007100ff0477ac */ /* 0x000e240008000800 */
[----:B0-----:R-:W-:-:S04]  /*2470*/  ULOP3.LUT UR4, UR4, 0xf, URZ, 0xc0, !UPT ;  /* 0x0000000f04047892 */ /* 0x001fc8000f8ec0ff */
[----:B------:R-:W-:-:S09]  /*2480*/  UISETP.NE.AND UP0, UPT, UR4, URZ, UPT ;  /* 0x000000ff0400728c */ /* 0x000fd2000bf05270 */
[----:B------:R-:W-:Y:S05]  /*2490*/  BRA.U !UP0, `(.L_x_60) ;  /* 0x0000000d08a47547 */ /* 0x000fea000b800000 */
[----:B------:R-:W-:-:S04]  /*24a0*/  UIADD3 UR4, UPT, UPT, UR4, -0x1, URZ ;  /* 0xffffffff04047890 */ /* 0x000fc8000fffe0ff */
[----:B------:R-:W-:-:S09]  /*24b0*/  UISETP.GE.U32.AND UP0, UPT, UR4, 0x7, UPT ;  /* 0x000000070400788c */ /* 0x000fd2000bf06070 */
[----:B------:R-:W-:Y:S05]  /*24c0*/  BRA.U !UP0, `(.L_x_61) ;  /* 0x0000000508b07547 */ /* 0x000fea000b800000 */
[----:B------:R-:W0:Y:S01]  /*24d0*/  LDC.64 R10, c[0x0][0x380] ;  /* 0x0000e000ff0a7b82 */ /* 0x000e220000000a00 */
[----:B------:R-:W-:Y:S01]  /*24e0*/  IMAD R17, R26, 0x1a, RZ ;  /* 0x0000001a1a117824 */ /* 0x000fe200078e02ff */
[----:B------:R-:W-:Y:S02]  /*24f0*/  R2UR UR4, R28 ;  /* 0x000000001c0472ca */ /* 0x000fe400000e0000 */
[----:B------:R-:W-:Y:S01]  /*2500*/  R2UR UR5, R29 ;  /* 0x000000001d0572ca */ /* 0x000fe200000e0000 */
[----:B------:R-:W-:-:S04]  /*2510*/  IMAD.IADD R3, R17, 0x1, R22 ;  /* 0x0000000111037824 */ /* 0x000fc800078e0216 */
[----:B0-----:R-:W-:-:S08]  /*2520*/  IMAD.WIDE.U32 R10, R3, 0x4, R10 ;  /* 0x00000004030a7825 */ /* 0x001fd000078e000a */
[----:B------:R-:W2:Y:S01]  /*2530*/  LDG.E R10, desc[UR4][R10.64] ;  /* 0x000000040a0a7981 */ /* 0x000ea2000c1e1900 */
[----:B------:R-:W-:Y:S01]  /*2540*/  MOV R8, 0x0 ;  /* 0x0000000000087802 */ /* 0x000fe20000000f00 */
[----:B------:R-:W0:Y:S01]  /*2550*/  LDCU.64 UR4, c[0x4][0x28] ;  /* 0x01000500ff0477ac */ /* 0x000e220008000a00 */
[----:B------:R-:W-:Y:S02]  /*2560*/  IMAD.MOV.U32 R6, RZ, RZ, R18 ;  /* 0x000000ffff067224 */ /* 0x000fe400078e0012 */
[----:B------:R-:W-:Y:S02]  /*2570*/  IMAD.MOV.U32 R7, RZ, RZ, R2 ;  /* 0x000000ffff077224 */ /* 0x000fe400078e0002 */
[----:B------:R-:W1:Y:S01]  /*2580*/  LDC.64 R8, c[0x4][R8] ;  /* 0x0100000008087b82 */ /* 0x000e620000000a00 */
[----:B0-----:R-:W-:Y:S01]  /*2590*/  MOV R4, UR4 ;  /* 0x0000000400047c02 */ /* 0x001fe20008000f00 */
[----:B------:R-:W-:Y:S01]  /*25a0*/  IMAD.U32 R5, RZ, RZ, UR5 ;  /* 0x00000005ff057e24 */ /* 0x000fe2000f8e00ff */
[----:B-12---:R0:W-:Y:S06]  /*25b0*/  STL [R1], R10 ;  /* 0x0000000a01007387 */ /* 0x0061ec0000100800 */
[----:B------:R-:W-:-:S07]  /*25c0*/  LEPC R20, `(.L_x_62) ;  /* 0x000000001014794e */ /* 0x000fce0000000000 */
[----:B0-----:R-:W-:Y:S05]  /*25d0*/  CALL.ABS.NOINC R8 ;  /* 0x0000000008007343 */ /* 0x001fea0003c00000 */
.L_x_62:
[----:B------:R-:W0:Y:S01]  /*25e0*/  LDCU.64 UR4, c[0x0][0x380] ;  /* 0x00007000ff0477ac */ /* 0x000e220008000a00 */
[----:B------:R-:W-:Y:S02]  /*25f0*/  IADD3 R17, P0, PT, R17, R22, RZ ;  /* 0x0000001611117210 */ /* 0x000fe40007f1e0ff */
[----:B------:R-:W-:Y:S02]  /*2600*/  R2UR UR6, R28 ;  /* 0x000000001c0672ca */ /* 0x000fe400000e0000 */
[----:B------:R-:W-:Y:S01]  /*2610*/  R2UR UR7, R29 ;  /* 0x000000001d0772ca */ /* 0x000fe200000e0000 */
[----:B------:R-:W-:Y:S01]  /*2620*/  IMAD.X R0, RZ, RZ, RZ, P0 ;  /* 0x000000ffff007224 */ /* 0x000fe200000e06ff */
[----:B0-----:R-:W-:-:S04]  /*2630*/  LEA R30, P0, R17, UR4, 0x2 ;  /* 0x00000004111e7c11 */ /* 0x001fc8000f8010ff */
[----:B------:R-:W-:Y:S01]  /*2640*/  LEA.HI.X R31, R17, UR5, R0, 0x2, P0 ;  /* 0x00000005111f7c11 */ /* 0x000fe200080f1400 */
[----:B------:R-:W0:Y:S06]  /*2650*/  LDCU.64 UR4, c[0x4][0x28] ;  /* 0x01000500ff0477ac */ /* 0x000e2c0008000a00 */
[----:B------:R-:W2:Y:S01]  /*2660*/  LDG.E R0, desc[UR6][R30.64+0x68] ;  /* 0x000068061e007981 */ /* 0x000ea2000c1e1900 */
[----:B------:R-:W-:Y:S01]  /*2670*/  MOV R16, 0x0 ;  /* 0x0000000000107802 */ /* 0x000fe20000000f00 */
[----:B------:R-:W-:Y:S02]  /*2680*/  IMAD.MOV.U32 R6, RZ, RZ, R18 ;  /* 0x000000ffff067224 */ /* 0x000fe400078e0012 */
[----:B------:R-:W-:Y:S01]  /*2690*/  IMAD.MOV.U32 R7, RZ, RZ, R2 ;  /* 0x000000ffff077224 */ /* 0x000fe200078e0002 */
[----:B------:R1:W3:Y:S01]  /*26a0*/  LDC.64 R8, c[0x4][R16] ;  /* 0x0100000010087b82 */ /* 0x0002e20000000a00 */
[----:B0-----:R-:W-:Y:S01]  /*26b0*/  MOV R4, UR4 ;  /* 0x0000000400047c02 */ /* 0x001fe20008000f00 */
[----:B------:R-:W-:Y:S01]  /*26c0*/  IMAD.U32 R5, RZ, RZ, UR5 ;  /* 0x00000005ff057e24 */ /* 0x000fe2000f8e00ff */
[----:B--23--:R1:W-:Y:S06]  /*26d0*/  STL [R1], R0 ;  /* 0x0000000001007387 */ /* 0x00c3ec0000100800 */
[----:B------:R-:W-:-:S07]  /*26e0*/  LEPC R20, `(.L_x_63) ;  /* 0x000000001014794e */ /* 0x000fce0000000000 */
[----:B-1----:R-:W-:Y:S05]  /*26f0*/  CALL.ABS.NOINC R8 ;  /* 0x0000000008007343 */ /* 0x002fea0003c00000 */
.L_x_63:
        /* <DEDUP_REMOVED lines=12> */
.L_x_64:
        /* <DEDUP_REMOVED lines=12> */
.L_x_65:
        /* <DEDUP_REMOVED lines=12> */
.L_x_66:
        /* <DEDUP_REMOVED lines=12> */
.L_x_67:
        /* <DEDUP_REMOVED lines=12> */
.L_x_68:
[----:B------:R-:W-:Y:S02]  /*2ac0*/  R2UR UR4, R28 ;  /* 0x000000001c0472ca */ /* 0x000fe400000e0000 */
[----:B------:R-:W-:-:S13]  /*2ad0*/  R2UR UR5, R29 ;  /* 0x000000001d0572ca */ /* 0x000fda00000e0000 */
[----:B------:R-:W2:Y:S01]  /*2ae0*/  LDG.E R30, desc[UR4][R30.64+0x2d8] ;  /* 0x0002d8041e1e7981 */ /* 0x000ea2000c1e1900 */
[----:B------:R-:W0:Y:S01]  /*2af0*/  LDC.64 R16, c[0x4][R16] ;  /* 0x0100000010107b82 */ /* 0x000e220000000a00 */
[----:B------:R-:W1:Y:S01]  /*2b00*/  LDCU.64 UR4, c[0x4][0x28] ;  /* 0x01000500ff0477ac */ /* 0x000e620008000a00 */
[----:B------:R-:W-:Y:S02]  /*2b10*/  IMAD.MOV.U32 R6, RZ, RZ, R18 ;  /* 0x000000ffff067224 */ /* 0x000fe400078e0012 */
[----:B------:R-:W-:Y:S02]  /*2b20*/  IMAD.MOV.U32 R7, RZ, RZ, R2 ;  /* 0x000000ffff077224 */ /* 0x000fe400078e0002 */
[----:B-1----:R-:W-:Y:S01]  /*2b30*/  IMAD.U32 R4, RZ, RZ, UR4 ;  /* 0x00000004ff047e24 */ /* 0x002fe2000f8e00ff */
[----:B------:R-:W-:Y:S01]  /*2b40*/  MOV R5, UR5 ;  /* 0x0000000500057c02 */ /* 0x000fe20008000f00 */
[----:B0-2---:R1:W-:Y:S06]  /*2b50*/  STL [R1], R30 ;  /* 0x0000001e01007387 */ /* 0x0053ec0000100800 */
[----:B------:R-:W-:-:S07]  /*2b60*/  LEPC R20, `(.L_x_69) ;  /* 0x000000001014794e */ /* 0x000fce0000000000 */
[----:B-1----:R-:W-:Y:S05]  /*2b70*/  CALL.ABS.NOINC R16 ;  /* 0x0000000010007343 */ /* 0x002fea0003c00000 */
.L_x_69:
[----:B------:R-:W-:-:S07]  /*2b80*/  VIADD R26, R26, 0x8 ;  /* 0x000000081a1a7836 */ /* 0x000fce0000000000 */
.L_x_61:
[----:B------:R-:W-:-:S13]  /*2b90*/  ISETP.NE.AND P0, PT, R23, RZ, PT ;  /* 0x000000ff1700720c */ /* 0x000fda0003f05270 */
[----:B------:R-:W-:Y:S05]  /*2ba0*/  @!P0 BRA `(.L_x_60) ;  /* 0x0000000400e08947 */ /* 0x000fea0003800000 */
[----:B------:R-:W-:-:S05]  /*2bb0*/  VIADD R0, R23, 0xffffffff ;  /* 0xffffffff17007836 */ /* 0x000fca0000000000 */
[----:B------:R-:W-:-:S13]  /*2bc0*/  ISETP.GE.U32.AND P0, PT, R0, 0x3, PT ;  /* 0x000000030000780c */ /* 0x000fda0003f06070 */
[----:B------:R-:W-:Y:S05]  /*2bd0*/  @!P0 BRA `(.L_x_70) ;  /* 0x0000000000f08947 */ /* 0x000fea0003800000 */
[----:B------:R-:W0:Y:S01]  /*2be0*/  LDC.64 R10, c[0x0][0x380] ;  /* 0x0000e000ff0a7b82 */ /* 0x000e220000000a00 */
[----:B------:R-:W-:Y:S01]  /*2bf0*/  IMAD R17, R26, 0x1a, RZ ;  /* 0x0000001a1a117824 */ /* 0x000fe200078e02ff */
[----:B------:R-:W-:Y:S02]  /*2c00*/  R2UR UR4, R28 ;  /* 0x000000001c0472ca */ /* 0x000fe400000e0000 */
[----:B------:R-:W-:Y:S02]  /*2c10*/  R2UR UR5, R29 ;  /* 0x000000001d0572ca */ /* 0x000fe400000e0000 */
[----:B------:R-:W-:-:S05]  /*2c20*/  IADD3 R3, PT, PT, R17, R22, RZ ;  /* 0x0000001611037210 */ /* 0x000fca0007ffe0ff */
[----:B0-----:R-:W-:-:S06]  /*2c30*/  IMAD.WIDE.U32 R10, R3, 0x4, R10 ;  /* 0x00000004030a7825 */ /* 0x001fcc00078e000a */
[----:B------:R-:W2:Y:S01]  /*2c40*/  LDG.E R10, desc[UR4][R10.64] ;  /* 0x000000040a0a7981 */ /* 0x000ea2000c1e1900 */
[----:B------:R-:W-:Y:S01]  /*2c50*/  MOV R8, 0x0 ;  /* 0x0000000000087802 */ /* 0x000fe20000000f00 */
[----:B------:R-:W0:Y:S01]  /*2c60*/  LDCU.64 UR4, c[0x4][0x28] ;  /* 0x01000500ff0477ac */ /* 0x000e220008000a00 */
[----:B------:R-:W-:Y:S02]  /*2c70*/  IMAD.MOV.U32 R6, RZ, RZ, R18 ;  /* 0x000000ffff067224 */ /* 0x000fe400078e0012 */
[----:B------:R-:W-:Y:S02]  /*2c80*/  IMAD.MOV.U32 R7, RZ, RZ, R2 ;  /* 0x000000ffff077224 */ /* 0x000fe400078e0002 */
[----:B------:R-:W1:Y:S01]  /*2c90*/  LDC.64 R8, c[0x4][R8] ;  /* 0x0100000008087b82 */ /* 0x000e620000000a00 */
[----:B0-----:R-:W-:Y:S02]  /*2ca0*/  IMAD.U32 R4, RZ, RZ, UR4 ;  /* 0x00000004ff047e24 */ /* 0x001fe4000f8e00ff */
[----:B------:R-:W-:Y:S01]  /*2cb0*/  IMAD.U32 R5, RZ, RZ, UR5 ;  /* 0x00000005ff057e24 */ /* 0x000fe2000f8e00ff */
[----:B-12---:R0:W-:Y:S06]  /*2cc0*/  STL [R1], R10 ;  /* 0x0000000a01007387 */ /* 0x0061ec0000100800 */
[----:B------:R-:W-:-:S07]  /*2cd0*/  LEPC R20, `(.L_x_71) ;  /* 0x000000001014794e */ /* 0x000fce0000000000 */
[----:B0-----:R-:W-:Y:S05]  /*2ce0*/  CALL.ABS.NOINC R8 ;  /* 0x0000000008007343 */ /* 0x001fea0003c00000 */
.L_x_71:
[----:B------:R-:W0:Y:S01]  /*2cf0*/  LDCU.64 UR4, c[0x0][0x380] ;  /* 0x00007000ff0477ac */ /* 0x000e220008000a00 */
[----:B------:R-:W-:Y:S02]  /*2d00*/  IADD3 R17, P0, PT, R17, R22, RZ ;  /* 0x0000001611117210 */ /* 0x000fe40007f1e0ff */
[----:B------:R-:W-:Y:S02]  /*2d10*/  R2UR UR6, R28 ;  /* 0x000000001c0672ca */ /* 0x000fe400000e0000 */
[----:B------:R-:W-:Y:S02]  /*2d20*/  R2UR UR7, R29 ;  /* 0x000000001d0772ca */ /* 0x000fe400000e0000 */
[----:B------:R-:W-:Y:S02]  /*2d30*/  IADD3.X R0, PT, PT, RZ, RZ, RZ, P0, !PT ;  /* 0x000000ffff007210 */ /* 0x000fe400007fe4ff */
[----:B0-----:R-:W-:-:S04]  /*2d40*/  LEA R16, P0, R17, UR4, 0x2 ;  /* 0x0000000411107c11 */ /* 0x001fc8000f8010ff */
[----:B------:R-:W-:Y:S01]  /*2d50*/  LEA.HI.X R17, R17, UR5, R0, 0x2, P0 ;  /* 0x0000000511117c11 */ /* 0x000fe200080f1400 */
[----:B------:R-:W0:Y:S04]  /*2d60*/  LDCU.64 UR4, c[0x4][0x28] ;  /* 0x01000500ff0477ac */ /* 0x000e280008000a00 */
[----:B------:R-:W2:Y:S01]  /*2d70*/  LDG.E R0, desc[UR6][R16.64+0x68] ;  /* 0x0000680610007981 */ /* 0x000ea2000c1e1900 */
[----:B------:R-:W-:Y:S01]  /*2d80*/  MOV R19, 0x0 ;  /* 0x0000000000137802 */ /* 0x000fe20000000f00 */
[----:B------:R-:W-:Y:S02]  /*2d90*/  IMAD.MOV.U32 R6, RZ, RZ, R18 ;  /* 0x000000ffff067224 */ /* 0x000fe400078e0012 */
[----:B------:R-:W-:Y:S01]  /*2da0*/  IMAD.MOV.U32 R7, RZ, RZ, R2 ;  /* 0x000000ffff077224 */ /* 0x000fe200078e0002 */
[----:B------:R1:W3:Y:S01]  /*2db0*/  LDC.64 R8, c[0x4][R19] ;  /* 0x0100000013087b82 */ /* 0x0002e20000000a00 */
[----:B0-----:R-:W-:-:S02]  /*2dc0*/  IMAD.U32 R4, RZ, RZ, UR4 ;  /* 0x00000004ff047e24 */ /* 0x001fc4000f8e00ff */
[----:B------:R-:W-:Y:S01]  /*2dd0*/  IMAD.U32 R5, RZ, RZ, UR5 ;  /* 0x00000005ff057e24 */ /* 0x000fe2000f8e00ff */
[----:B--23--:R1:W-:Y:S06]  /*2de0*/  STL [R1], R0 ;  /* 0x0000000001007387 */ /* 0x00c3ec0000100800 */
[----:B------:R-:W-:-:S07]  /*2df0*/  LEPC R20, `(.L_x_72) ;  /* 0x000000001014794e */ /* 0x000fce0000000000 */
[----:B-1----:R-:W-:Y:S05]  /*2e00*/  CALL.ABS.NOINC R8 ;  /* 0x0000000008007343 */ /* 0x002fea0003c00000 */
.L_x_72:
        /* <DEDUP_REMOVED lines=12> */
.L_x_73:
        /* <DEDUP_REMOVED lines=12> */
.L_x_74:
[----:B------:R-:W-:-:S07]  /*2f90*/  VIADD R26, R26, 0x4 ;  /* 0x000000041a1a7836 */ /* 0x000fce0000000000 */
.L_x_70:
[----:B------:R-:W-:-:S13]  /*2fa0*/  ISETP.NE.AND P0, PT, R25, RZ, PT ;  /* 0x000000ff1900720c */ /* 0x000fda0003f05270 */
[----:B------:R-:W-:Y:S05]  /*2fb0*/  @!P0 BRA `(.L_x_60) ;  /* 0x0000000000dc8947 */ /* 0x000fea0003800000 */
        /* <DEDUP_REMOVED lines=9> */
[----:B------:R-:W-:Y:S01]  /*3050*/  ISETP.NE.AND P0, PT, R25, 0x1, PT ;  /* 0x000000011900780c */ /* 0x000fe20003f05270 */
[----:B------:R-:W-:Y:S02]  /*3060*/  IMAD.MOV.U32 R6, RZ, RZ, R18 ;  /* 0x000000ffff067224 */ /* 0x000fe400078e0012 */
[----:B------:R-:W-:Y:S01]  /*3070*/  IMAD.MOV.U32 R7, RZ, RZ, R2 ;  /* 0x000000ffff077224 */ /* 0x000fe200078e0002 */
[----:B------:R-:W1:Y:S01]  /*3080*/  LDC.64 R8, c[0x4][R8] ;  /* 0x0100000008087b82 */ /* 0x000e620000000a00 */
[----:B------:R-:W-:Y:S02]  /*3090*/  P2R R0, PR, RZ, 0x1 ;  /* 0x00000001ff007803 */ /* 0x000fe40000000000 */
[----:B0-----:R-:W-:Y:S01]  /*30a0*/  MOV R4, UR4 ;  /* 0x0000000400047c02 */ /* 0x001fe20008000f00 */
[----:B------:R-:W-:Y:S01]  /*30b0*/  IMAD.U32 R5, RZ, RZ, UR5 ;  /* 0x00000005ff057e24 */ /* 0x000fe2000f8e00ff */
[----:B-12---:R0:W-:Y:S06]  /*30c0*/  STL [R1], R10 ;  /* 0x0000000a01007387 */ /* 0x0061ec0000100800 */
[----:B------:R-:W-:-:S07]  /*30d0*/  LEPC R20, `(.L_x_75) ;  /* 0x000000001014794e */ /* 0x000fce0000000000 */
[----:B0-----:R-:W-:Y:S05]  /*30e0*/  CALL.ABS.NOINC R8 ;  /* 0x0000000008007343 */ /* 0x001fea0003c00000 */
.L_x_75:
[----:B------:R-:W-:-:S13]  /*30f0*/  ISETP.NE.AND P6, PT, R25, 0x1, PT ;  /* 0x000000011900780c */ /* 0x000fda0003fc5270 */
[----:B------:R-:W-:Y:S05]  /*3100*/  @!P6 BRA `(.L_x_60) ;  /* 0x000000000088e947 */ /* 0x000fea0003800000 */
        /* <DEDUP_REMOVED lines=10> */
[----:B------:R-:W-:Y:S01]  /*31b0*/  IMAD.MOV.U32 R6, RZ, RZ, R18 ;  /* 0x000000ffff067224 */ /* 0x000fe200078e0012 */
[----:B------:R-:W-:Y:S01]  /*31c0*/  ISETP.NE.AND P0, PT, R25, 0x2, PT ;  /* 0x000000021900780c */ /* 0x000fe20003f05270 */
[----:B------:R-:W-:Y:S01]  /*31d0*/  IMAD.MOV.U32 R7, RZ, RZ, R2 ;  /* 0x000000ffff077224 */ /* 0x000fe200078e0002 */
[----:B------:R1:W3:Y:S01]  /*31e0*/  LDC.64 R8, c[0x4][R19] ;  /* 0x0100000013087b82 */ /* 0x0002e20000000a00 */
[----:B0-----:R-:W-:Y:S01]  /*31f0*/  MOV R4, UR4 ;  /* 0x0000000400047c02 */ /* 0x001fe20008000f00 */
[----:B------:R-:W-:Y:S01]  /*3200*/  IMAD.U32 R5, RZ, RZ, UR5 ;  /* 0x00000005ff057e24 */ /* 0x000fe2000f8e00ff */
[----:B--2---:R0:W-:Y:S02]  /*3210*/  STL [R1], R0 ;  /* 0x0000000001007387 */ /* 0x0041e40000100800 */
[----:B01-3--:R-:W-:-:S07]  /*3220*/  P2R R0, PR, RZ, 0x1 ;  /* 0x00000001ff007803 */ /* 0x00bfce0000000000 */
[----:B------:R-:W-:-:S07]  /*3230*/  LEPC R20, `(.L_x_76) ;  /* 0x000000001014794e */ /* 0x000fce0000000000 */
[----:B------:R-:W-:Y:S05]  /*3240*/  CALL.ABS.NOINC R8 ;  /* 0x0000000008007343 */ /* 0x000fea0003c00000 */
.L_x_76:
[----:B------:R-:W-:-:S13]  /*3250*/  ISETP.NE.AND P6, PT, R25, 0x2, PT ;  /* 0x000000021900780c */ /* 0x000fda0003fc5270 */
[----:B------:R-:W-:Y:S05]  /*3260*/  @!P6 BRA `(.L_x_60) ;  /* 0x000000000030e947 */ /* 0x000fea0003800000 */
        /* <DEDUP_REMOVED lines=12> */
.L_x_60:
[----:B------:R-:W-:Y:S01]  /*3330*/  MOV R8, 0x0 ;  /* 0x0000000000087802 */ /* 0x000fe20000000f00 */
[----:B------:R-:W0:Y:S01]  /*3340*/  LDCU.64 UR4, c[0x4][0x18] ;  /* 0x01000300ff0477ac */ /* 0x000e220008000a00 */
[----:B------:R-:W-:-:S04]  /*3350*/  CS2R R6, SRZ ;  /* 0x0000000000067805 */ /* 0x000fc8000001ff00 */
[----:B------:R-:W1:Y:S01]  /*3360*/  LDC.64 R8, c[0x4][R8] ;  /* 0x0100000008087b82 */ /* 0x000e620000000a00 */
[----:B0-----:R-:W-:Y:S02]  /*3370*/  IMAD.U32 R4, RZ, RZ, UR4 ;  /* 0x00000004ff047e24 */ /* 0x001fe4000f8e00ff */
[----:B------:R-:W-:-:S07]  /*3380*/  IMAD.U32 R5, RZ, RZ, UR5 ;  /* 0x00000005ff057e24 */ /* 0x000fce000f8e00ff */
[----:B------:R-:W-:-:S07]  /*3390*/  LEPC R20, `(.L_x_77) ;  /* 0x000000001014794e */ /* 0x000fce0000000000 */
[----:B-1----:R-:W-:Y:S05]  /*33a0*/  CALL.ABS.NOINC R8 ;  /* 0x0000000008007343 */ /* 0x002fea0003c00000 */
.L_x_77:
[----:B------:R-:W-:-:S04]  /*33b0*/  IADD3 R22, PT, PT, R22, 0x1, RZ ;  /* 0x0000000116167810 */ /* 0x000fc80007ffe0ff */
[----:B------:R-:W-:-:S13]  /*33c0*/  ISETP.NE.AND P0, PT, R22, 0x1a, PT ;  /* 0x0000001a1600780c */ /* 0x000fda0003f05270 */
[----:B------:R-:W-:Y:S05]  /*33d0*/  @P0 BRA `(.L_x_78) ;  /* 0xffffffe000ac0947 */ /* 0x000fea000383ffff */
[----:B------:R-:W-:Y:S05]  /*33e0*/  BSYNC.RECONVERGENT B7 ;  /* 0x0000000000077941 */ /* 0x000fea0003800200 */
.L_x_39:
[----:B------:R-:W-:Y:S05]  /*33f0*/  BRA `(.L_x_79) ;  /* 0x0000001c00087947 */ /* 0x000fea0003800000 */
.L_x_1:
[----:B------:R-:W-:Y:S01]  /*3400*/  MOV R16, 0x0 ;  /* 0x0000000000107802 */ /* 0x000fe20000000f00 */
[----:B------:R-:W0:Y:S01]  /*3410*/  LDCU.64 UR4, c[0x4][0x18] ;  /* 0x01000300ff0477ac */ /* 0x000e220008000a00 */
[----:B------:R-:W-:Y:S02]  /*3420*/  CS2R R6, SRZ ;  /* 0x0000000000067805 */ /* 0x000fe4000001ff00 */
[----:B------:R1:W2:Y:S01]  /*3430*/  LDC.64 R8, c[0x4][R16] ;  /* 0x0100000010087b82 */ /* 0x0002a20000000a00 */
[----:B0-----:R-:W-:Y:S02]  /*3440*/  IMAD.U32 R4, RZ, RZ, UR4 ;  /* 0x00000004ff047e24 */ /* 0x001fe4000f8e00ff */
[----:B-1----:R-:W-:-:S07]  /*3450*/  IMAD.U32 R5, RZ, RZ, UR5 ;  /* 0x00000005ff057e24 */ /* 0x002fce000f8e00ff */
[----:B------:R-:W-:-:S07]  /*3460*/  LEPC R20, `(.L_x_80) ;  /* 0x000000001014794e */ /* 0x000fce0000000000 */
[----:B--2---:R-:W-:Y:S05]  /*3470*/  CALL.ABS.NOINC R8 ;  /* 0x0000000008007343 */ /* 0x004fea0003c00000 */
.L_x_80:
[----:B------:R-:W-:Y:S01]  /*3480*/  IMAD.MOV.U32 R0, RZ, RZ, 0x61 ;  /* 0x00000061ff007424 */ /* 0x000fe200078e00ff */
        /* <DEDUP_REMOVED lines=9> */
.L_x_81:
[----:B------:R0:W1:Y:S01]  /*3520*/  LDC.64 R8, c[0x4][R16] ;  /* 0x0100000010087b82 */ /* 0x0000620000000a00 */
[----:B------:R-:W2:Y:S01]  /*3530*/  LDCU.64 UR4, c[0x4][0x18] ;  /* 0x01000300ff0477ac */ /* 0x000ea20008000a00 */
[----:B------:R-:W-:Y:S01]  /*3540*/  CS2R R6, SRZ ;  /* 0x0000000000067805 */ /* 0x000fe2000001ff00 */
[----:B--2---:R-:W-:Y:S02]  /*3550*/  IMAD.U32 R4, RZ, RZ, UR4 ;  /* 0x00000004ff047e24 */ /* 0x004fe4000f8e00ff */
[----:B0-----:R-:W-:-:S07]  /*3560*/  IMAD.U32 R5, RZ, RZ, UR5 ;  /* 0x00000005ff057e24 */ /* 0x001fce000f8e00ff */
[----:B------:R-:W-:-:S07]  /*3570*/  LEPC R20, `(.L_x_82) ;  /* 0x000000001014794e */ /* 0x000fce0000000000 */
[----:B-1----:R-:W-:Y:S05]  /*3580*/  CALL.ABS.NOINC R8 ;  /* 0x0000000008007343 */ /* 0x002fea0003c00000 */
.L_x_82:
[----:B------:R-:W-:Y:S01]  /*3590*/  HFMA2 R0, -RZ, RZ, 0, 5.84125518798828125e-06 ;  /* 0x00000062ff007431 */ /* 0x000fe200000001ff */
[----:B------:R0:W1:Y:S01]  /*35a0*/  LDC.64 R8, c[0x4][R16] ;  /* 0x0100000010087b82 */ /* 0x0000620000000a00 */
[----:B------:R-:W2:Y:S01]  /*35b0*/  LDCU.64 UR4, c[0x4][0x20] ;  /* 0x01000400ff0477ac */ /* 0x000ea20008000a00 */
[----:B------:R-:W-:Y:S02]  /*35c0*/  IMAD.MOV.U32 R6, RZ, RZ, R18 ;  /* 0x000000ffff067224 */ /* 0x000fe400078e0012 */
[----:B------:R-:W-:Y:S01]  /*35d0*/  IMAD.MOV.U32 R7, RZ, RZ, R2 ;  /* 0x000000ffff077224 */ /* 0x000fe200078e0002 */
[----:B------:R0:W-:Y:S01]  /*35e0*/  STL [R1], R0 ;  /* 0x0000000001007387 */ /* 0x0001e20000100800 */
[----:B--2---:R-:W-:Y:S02]  /*35f0*/  IMAD.U32 R4, RZ, RZ, UR4 ;  /* 0x00000004ff047e24 */ /* 0x004fe4000f8e00ff */
[----:B0-----:R-:W-:-:S07]  /*3600*/  IMAD.U32 R5, RZ, RZ, UR5 ;  /* 0x00000005ff057e24 */ /* 0x001fce000f8e00ff */
[----:B------:R-:W-:-:S07]  /*3610*/  LEPC R20, `(.L_x_83) ;  /* 0x000000001014794e */ /* 0x000fce0000000000 */
[----:B-1----:R-:W-:Y:S05]  /*3620*/  CALL.ABS.NOINC R8 ;  /* 0x0000000008007343 */ /* 0x002fea0003c00000 */
.L_x_83:
[----:B------:R0:W1:Y:S01]  /*3630*/  LDC.64 R8, c[0x4][R16] ;  /* 0x0100000010087b82 */ /* 0x0000620000000a00 */
[----:B------:R-:W2:Y:S01]  /*3640*/  LDCU.64 UR4, c[0x4][0x18] ;  /* 0x01000300ff0477ac */ /* 0x000ea20008000a00 */
[----:B------:R-:W-:Y:S02]  /*3650*/  CS2R R6, SRZ ;  /* 0x0000000000067805 */ /* 0x000fe4000001ff00 */
[----:B--2---:R-:W-:Y:S01]  /*3660*/  MOV R4, UR4 ;  /* 0x0000000400047c02 */ /* 0x004fe20008000f00 */
[----:B0-----:R-:W-:-:S07]  /*3670*/  IMAD.U32 R5, RZ, RZ, UR5 ;  /* 0x00000005ff057e24 */ /* 0x001fce000f8e00ff */
[----:B------:R-:W-:-:S07]  /*3680*/  LEPC R20, `(.L_x_84) ;  /* 0x000000001014794e */ /* 0x000fce0000000000 */
[----:B-1----:R-:W-:Y:S05]  /*3690*/  CALL.ABS.NOINC R8 ;  /* 0x0000000008007343 */ /* 0x002fea0003c00000 */
.L_x_84:
[----:B------:R-:W-:Y:S01]  /*36a0*/  IMAD.MOV.U32 R0, RZ, RZ, 0x63 ;  /* 0x00000063ff007424 */ /* 0x000fe200078e00ff */
        /* <DEDUP_REMOVED lines=9> */
.L_x_85:
[----:B------:R0:W1:Y:S01]  /*3740*/  LDC.64 R8, c[0x4][R16] ;  /* 0x0100000010087b82 */ /* 0x0000620000000a00 */
[----:B------:R-:W2:Y:S01]  /*3750*/  LDCU.64 UR4, c[0x4][0x18] ;  /* 0x01000300ff0477ac */ /* 0x000ea20008000a00 */
[----:B------:R-:W-:Y:S01]  /*3760*/  CS2R R6, SRZ ;  /* 0x0000000000067805 */ /* 0x000fe2000001ff00 */
[----:B--2---:R-:W-:Y:S02]  /*3770*/  IMAD.U32 R4, RZ, RZ, UR4 ;  /* 0x00000004ff047e24 */ /* 0x004fe4000f8e00ff */
[----:B0-----:R-:W-:-:S07]  /*3780*/  IMAD.U32 R5, RZ, RZ, UR5 ;  /* 0x00000005ff057e24 */ /* 0x001fce000f8e00ff */
[----:B------:R-:W-:-:S07]  /*3790*/  LEPC R20, `(.L_x_86) ;  /* 0x000000001014794e */ /* 0x000fce0000000000 */
[----:B-1----:R-:W-:Y:S05]  /*37a0*/  CALL.ABS.NOINC R8 ;  /* 0x0000000008007343 */ /* 0x002fea0003c00000 */
.L_x_86:
[----:B------:R-:W-:Y:S01]  /*37b0*/  IMAD.MOV.U32 R0, RZ, RZ, 0x64 ;  /* 0x00000064ff007424 */ /* 0x000fe200078e00ff */
        /* <DEDUP_REMOVED lines=9> */
.L_x_87:
[----:B------:R0:W1:Y:S01]  /*3850*/  LDC.64 R8, c[0x4][R16] ;  /* 0x0100000010087b82 */ /* 0x0000620000000a00 */
[----:B------:R-:W2:Y:S01]  /*3860*/  LDCU.64 UR4, c[0x4][0x18] ;  /* 0x01000300ff0477ac */ /* 0x000ea20008000a00 */
[----:B------:R-:W-:Y:S01]  /*3870*/  CS2R R6, SRZ ;  /* 0x0000000000067805 */ /* 0x000fe2000001ff00 */
[----:B--2---:R-:W-:Y:S01]  /*3880*/  IMAD.U32 R4, RZ, RZ, UR4 ;  /* 0x00000004ff047e24 */ /* 0x004fe2000f8e00ff */
[----:B0-----:R-:W-:-:S07]  /*3890*/  MOV R5, UR5 ;  /* 0x0000000500057c02 */ /* 0x001fce0008000f00 */
[----:B------:R-:W-:-:S07]  /*38a0*/  LEPC R20, `(.L_x_88) ;  /* 0x000000001014794e */ /* 0x000fce0000000000 */
[----:B-1----:R-:W-:Y:S05]  /*38b0*/  CALL.ABS.NOINC R8 ;  /* 0x0000000008007343 */ /* 0x002fea0003c00000 */
.L_x_88:
[----:B------:R-:W-:Y:S01]  /*38c0*/  IMAD.MOV.U32 R0, RZ, RZ, 0x65 ;  /* 0x00000065ff007424 */ /* 0x000fe200078e00ff */
        /* <DEDUP_REMOVED lines=9> */
.L_x_89:
[----:B------:R0:W1:Y:S01]  /*3960*/  LDC.64 R8, c[0x4][R16] ;  /* 0x0100000010087b82 */ /* 0x0000620000000a00 */
[----:B------:R-:W2:Y:S01]  /*3970*/  LDCU.64 UR4, c[0x4][0x18] ;  /* 0x01000300ff0477ac */ /* 0x000ea20008000a00 */
[----:B------:R-:W-:Y:S01]  /*3980*/  CS2R R6, SRZ ;  /* 0x0000000000067805 */ /* 0x000fe2000001ff00 */
[----:B--2---:R-:W-:Y:S02]  /*3990*/  IMAD.U32 R4, RZ, RZ, UR4 ;  /* 0x00000004ff047e24 */ /* 0x004fe4000f8e00ff */
[----:B0-----:R-:W-:-:S07]  /*39a0*/  IMAD.U32 R5, RZ, RZ, UR5 ;  /* 0x00000005ff057e24 */ /* 0x001fce000f8e00ff */
[----:B------:R-:W-:-:S07]  /*39b0*/  LEPC R20, `(.L_x_90) ;  /* 0x000000001014794e */ /* 0x000fce0000000000 */
[----:B-1----:R-:W-:Y:S05]  /*39c0*/  CALL.ABS.NOINC R8 ;  /* 0x0000000008007343 */ /* 0x002fea0003c00000 */
.L_x_90:
        /* <DEDUP_REMOVED lines=10> */
.L_x_91:
[----:B------:R0:W1:Y:S01]  /*3a70*/  LDC.64 R8, c[0x4][R16] ;  /* 0x0100000010087b82 */ /* 0x0000620000000a00 */
[----:B------:R-:W2:Y:S01]  /*3a80*/  LDCU.64 UR4, c[0x4][0x18] ;  /* 0x01000300ff0477ac */ /* 0x000ea20008000a00 */
[----:B------:R-:W-:Y:S01]  /*3a90*/  CS2R R6, SRZ ;  /* 0x0000000000067805 */ /* 0x000fe2000001ff00 */
[----:B--2---:R-:W-:Y:S02]  /*3aa0*/  IMAD.U32 R4, RZ, RZ, UR4 ;  /* 0x00000004ff047e24 */ /* 0x004fe4000f8e00ff */
[----:B0-----:R-:W-:-:S07]  /*3ab0*/  IMAD.U32 R5, RZ, RZ, UR5 ;  /* 0x00000005ff057e24 */ /* 0x001fce000f8e00ff */
[----:B------:R-:W-:-:S07]  /*3ac0*/  LEPC R20, `(.L_x_92) ;  /* 0x000000001014794e */ /* 0x000fce0000000000 */
[----:B-1----:R-:W-:Y:S05]  /*3ad0*/  CALL.ABS.NOINC R8 ;  /* 0x0000000008007343 */ /* 0x002fea0003c00000 */
.L_x_92:
[----:B------:R-:W-:Y:S01]  /*3ae0*/  HFMA2 R0, -RZ, RZ, 0, 6.139278411865234375e-06 ;  /* 0x00000067ff007431 */ /* 0x000fe200000001ff */
        /* <DEDUP_REMOVED lines=9> */
.L_x_93:
[----:B------:R0:W1:Y:S01]  /*3b80*/  LDC.64 R8, c[0x4][R16] ;  /* 0x0100000010087b82 */ /* 0x0000620000000a00 */
[----:B------:R-:W2:Y:S01]  /*3b90*/  LDCU.64 UR4, c[0x4][0x18] ;  /* 0x01000300ff0477ac */ /* 0x000ea20008000a00 */
[----:B------:R-:W-:Y:S02]  /*3ba0*/  CS2R R6, SRZ ;  /* 0x0000000000067805 */ /* 0x000fe4000001ff00 */
[----:B--2---:R-:W-:Y:S01]  /*3bb0*/  MOV R4, UR4 ;  /* 0x0000000400047c02 */ /* 0x004fe20008000f00 */
[----:B0-----:R-:W-:-:S07]  /*3bc0*/  IMAD.U32 R5, RZ, RZ, UR5 ;  /* 0x00000005ff057e24 */ /* 0x001fce000f8e00ff */
[----:B------:R-:W-:-:S07]  /*3bd0*/  LEPC R20, `(.L_x_94) ;  /* 0x000000001014794e */ /* 0x000fce0000000000 */
[----:B-1----:R-:W-:Y:S05]  /*3be0*/  CALL.ABS.NOINC R8 ;  /* 0x0000000008007343 */ /* 0x002fea0003c00000 */
.L_x_94:
        /* <DEDUP_REMOVED lines=10> */
.L_x_95:
[----:B------:R0:W1:Y:S01]  /*3c90*/  LDC.64 R8, c[0x4][R16] ;  /* 0x0100000010087b82 */ /* 0x0000620000000a00 */
[----:B------:R-:W2:Y:S01]  /*3ca0*/  LDCU.64 UR4, c[0x4][0x18] ;  /* 0x01000300ff0477ac */ /* 0x000ea20008000a00 */
[----:B------:R-:W-:Y:S01]  /*3cb0*/  CS2R R6, SRZ ;  /* 0x0000000000067805 */ /* 0x000fe2000001ff00 */
[----:B--2---:R-:W-:Y:S02]  /*3cc0*/  IMAD.U32 R4, RZ, RZ, UR4 ;  /* 0x00000004ff047e24 */ /* 0x004fe4000f8e00ff */
[----:B0-----:R-:W-:-:S07]  /*3cd0*/  IMAD.U32 R5, RZ, RZ, UR5 ;  /* 0x00000005ff057e24 */ /* 0x001fce000f8e00ff */
[----:B------:R-:W-:-:S07]  /*3ce0*/  LEPC R20, `(.L_x_96) ;  /* 0x000000001014794e */ /* 0x000fce0000000000 */
[----:B-1----:R-:W-:Y:S05]  /*3cf0*/  CALL.ABS.NOINC R8 ;  /* 0x0000000008007343 */ /* 0x002fea0003c00000 */
.L_x_96:
        /* <DEDUP_REMOVED lines=10> */
.L_x_97:
[----:B------:R0:W1:Y:S01]  /*3da0*/  LDC.64 R8, c[0x4][R16] ;  /* 0x0100000010087b82 */ /* 0x0000620000000a00 */
[----:B------:R-:W2:Y:S01]  /*3db0*/  LDCU.64 UR4, c[0x4][0x18] ;  /* 0x01000300ff0477ac */ /* 0x000ea20008000a00 */
[----:B------:R-:W-:Y:S01]  /*3dc0*/  CS2R R6, SRZ ;  /* 0x0000000000067805 */ /* 0x000fe2000001ff00 */
[----:B--2---:R-:W-:Y:S01]  /*3dd0*/  IMAD.U32 R4, RZ, RZ, UR4 ;  /* 0x00000004ff047e24 */ /* 0x004fe2000f8e00ff */
[----:B0-----:R-:W-:-:S07]  /*3de0*/  MOV R5, UR5 ;  /* 0x0000000500057c02 */ /* 0x001fce0008000f00 */
[----:B------:R-:W-:-:S07]  /*3df0*/  LEPC R20, `(.L_x_98) ;  /* 0x000000001014794e */ /* 0x000fce0000000000 */
[----:B-1----:R-:W-:Y:S05]  /*3e00*/  CALL.ABS.NOINC R8 ;  /* 0x0000000008007343 */ /* 0x002fea0003c00000 */
.L_x_98:
        /* <DEDUP_REMOVED lines=10> */
.L_x_99:
[----:B------:R0:W1:Y:S01]  /*3eb0*/  LDC.64 R8, c[0x4][R16] ;  /* 0x0100000010087b82 */ /* 0x0000620000000a00 */
[----:B------:R-:W2:Y:S01]  /*3ec0*/  LDCU.64 UR4, c[0x4][0x18] ;  /* 0x01000300ff0477ac */ /* 0x000ea20008000a00 */
[----:B------:R-:W-:Y:S01]  /*3ed0*/  CS2R R6, SRZ ;  /* 0x0000000000067805 */ /* 0x000fe2000001ff00 */
[----:B--2---:R-:W-:Y:S02]  /*3ee0*/  IMAD.U32 R4, RZ, RZ, UR4 ;  /* 0x00000004ff047e24 */ /* 0x004fe4000f8e00ff */
[----:B0-----:R-:W-:-:S07]  /*3ef0*/  IMAD.U32 R5, RZ, RZ, UR5 ;  /* 0x00000005ff057e24 */ /* 0x001fce000f8e00ff */
[----:B------:R-:W-:-:S07]  /*3f00*/  LEPC R20, `(.L_x_100) ;  /* 0x000000001014794e */ /* 0x000fce0000000000 */
[----:B-1----:R-:W-:Y:S05]  /*3f10*/  CALL.ABS.NOINC R8 ;  /* 0x0000000008007343 */ /* 0x002fea0003c00000 */
.L_x_100:
        /* <DEDUP_REMOVED lines=10> */
.L_x_101:
[----:B------:R0:W1:Y:S01]  /*3fc0*/  LDC.64 R8, c[0x4][R16] ;  /* 0x0100000010087b82 */ /* 0x0000620000000a00 */
[----:B------:R-:W2:Y:S01]  /*3fd0*/  LDCU.64 UR4, c[0x4][0x18] ;  /* 0x01000300ff0477ac */ /* 0x000ea20008000a00 */
[----:B------:R-:W-:Y:S01]  /*3fe0*/  CS2R R6, SRZ ;  /* 0x0000000000067805 */ /* 0x000fe2000001ff00 */
[----:B--2---:R-:W-:Y:S02]  /*3ff0*/  IMAD.U32 R4, RZ, RZ, UR4 ;  /* 0x00000004ff047e24 */ /* 0x004fe4000f8e00ff */
[----:B0-----:R-:W-:-:S07]  /*4000*/  IMAD.U32 R5, RZ, RZ, UR5 ;  /* 0x00000005ff057e24 */ /* 0x001fce000f8e00ff */
[----:B------:R-:W-:-:S07]  /*4010*/  LEPC R20, `(.L_x_102) ;  /* 0x000000001014794e */ /* 0x000fce0000000000 */
[----:B-1----:R-:W-:Y:S05]  /*4020*/  CALL.ABS.NOINC R8 ;  /* 0x0000000008007343 */ /* 0x002fea0003c00000 */
.L_x_102:
[----:B------:R-:W-:Y:S01]  /*4030*/  HFMA2 R0, -RZ, RZ, 0, 6.4373016357421875e-06 ;  /* 0x0000006cff007431 */ /* 0x000fe200000001ff */
        /* <DEDUP_REMOVED lines=9> */
.L_x_103:
[----:B------:R0:W1:Y:S01]  /*40d0*/  LDC.64 R8, c[0x4][R16] ;  /* 0x0100000010087b82 */ /* 0x0000620000000a00 */
[----:B------:R-:W2:Y:S01]  /*40e0*/  LDCU.64 UR4, c[0x4][0x18] ;  /* 0x01000300ff0477ac */ /* 0x000ea20008000a00 */
[----:B------:R-:W-:Y:S02]  /*40f0*/  CS2R R6, SRZ ;  /* 0x0000000000067805 */ /* 0x000fe4000001ff00 */
[----:B--2---:R-:W-:Y:S01]  /*4100*/  MOV R4, UR4 ;  /* 0x0000000400047c02 */ /* 0x004fe20008000f00 */
[----:B0-----:R-:W-:-:S07]  /*4110*/  IMAD.U32 R5, RZ, RZ, UR5 ;  /* 0x00000005ff057e24 */ /* 0x001fce000f8e00ff */
[----:B------:R-:W-:-:S07]  /*4120*/  LEPC R20, `(.L_x_104) ;  /* 0x000000001014794e */ /* 0x000fce0000000000 */
[----:B-1----:R-:W-:Y:S05]  /*4130*/  CALL.ABS.NOINC R8 ;  /* 0x0000000008007343 */ /* 0x002fea0003c00000 */
.L_x_104:
        /* <DEDUP_REMOVED lines=10> */
.L_x_105:
[----:B------:R0:W1:Y:S01]  /*41e0*/  LDC.64 R8, c[0x4][R16] ;  /* 0x0100000010087b82 */ /* 0x0000620000000a00 */
[----:B------:R-:W2:Y:S01]  /*41f0*/  LDCU.64 UR4, c[0x4][0x18] ;  /* 0x01000300ff0477ac */ /* 0x000ea20008000a00 */
[----:B------:R-:W-:Y:S01]  /*4200*/  CS2R R6, SRZ ;  /* 0x0000000000067805 */ /* 0x000fe2000001ff00 */
[----:B--2---:R-:W-:Y:S02]  /*4210*/  IMAD.U32 R4, RZ, RZ, UR4 ;  /* 0x00000004ff047e24 */ /* 0x004fe4000f8e00ff */
[----:B0-----:R-:W-:-:S07]  /*4220*/  IMAD.U32 R5, RZ, RZ, UR5 ;  /* 0x00000005ff057e24 */ /* 0x001fce000f8e00ff */
[----:B------:R-:W-:-:S07]  /*4230*/  LEPC R20, `(.L_x_106) ;  /* 0x000000001014794e */ /* 0x000fce0000000000 */
[----:B-1----:R-:W-:Y:S05]  /*4240*/  CALL.ABS.NOINC R8 ;  /* 0x0000000008007343 */ /* 0x002fea0003c00000 */
.L_x_106:
        /* <DEDUP_REMOVED lines=10> */
.L_x_107:
[----:B------:R0:W1:Y:S01]  /*42f0*/  LDC.64 R8, c[0x4][R16] ;  /* 0x0100000010087b82 */ /* 0x0000620000000a00 */
[----:B------:R-:W2:Y:S01]  /*4300*/  LDCU.64 UR4, c[0x4][0x18] ;  /* 0x01000300ff0477ac */ /* 0x000ea20008000a00 */
[----:B------:R-:W-:Y:S01]  /*4310*/  CS2R R6, SRZ ;  /* 0x0000000000067805 */ /* 0x000fe2000001ff00 */
[----:B--2---:R-:W-:Y:S01]  /*4320*/  IMAD.U32 R4, RZ, RZ, UR4 ;  /* 0x00000004ff047e24 */ /* 0x004fe2000f8e00ff */
[----:B0-----:R-:W-:-:S07]  /*4330*/  MOV R5, UR5 ;  /* 0x0000000500057c02 */ /* 0x001fce0008000f00 */
[----:B------:R-:W-:-:S07]  /*4340*/  LEPC R20, `(.L_x_108) ;  /* 0x000000001014794e */ /* 0x000fce0000000000 */
[----:B-1----:R-:W-:Y:S05]  /*4350*/  CALL.ABS.NOINC R8 ;  /* 0x0000000008007343 */ /* 0x002fea0003c00000 */
.L_x_108:
        /* <DEDUP_REMOVED lines=10> */
.L_x_109:
[----:B------:R0:W1:Y:S01]  /*4400*/  LDC.64 R8, c[0x4][R16] ;  /* 0x0100000010087b82 */ /* 0x0000620000000a00 */
[----:B------:R-:W2:Y:S01]  /*4410*/  LDCU.64 UR4, c[0x4][0x18] ;  /* 0x01000300ff0477ac */ /* 0x000ea20008000a00 */
[----:B------:R-:W-:Y:S01]  /*4420*/  CS2R R6, SRZ ;  /* 0x0000000000067805 */ /* 0x000fe2000001ff00 */
[----:B--2---:R-:W-:Y:S02]  /*4430*/  IMAD.U32 R4, RZ, RZ, UR4 ;  /* 0x00000004ff047e24 */ /* 0x004fe4000f8e00ff */
[----:B0-----:R-:W-:-:S07]  /*4440*/  IMAD.U32 R5, RZ, RZ, UR5 ;  /* 0x00000005ff057e24 */ /* 0x001fce000f8e00ff */
[----:B------:R-:W-:-:S07]  /*4450*/  LEPC R20, `(.L_x_110) ;  /* 0x000000001014794e */ /* 0x000fce0000000000 */
[----:B-1----:R-:W-:Y:S05]  /*4460*/  CALL.ABS.NOINC R8 ;  /* 0x0000000008007343 */ /* 0x002fea0003c00000 */
.L_x_110:
        /* <DEDUP_REMOVED lines=10> */
.L_x_111:
[----:B------:R0:W1:Y:S01]  /*4510*/  LDC.64 R8, c[0x4][R16] ;  /* 0x0100000010087b82 */ /* 0x0000620000000a00 */
[----:B------:R-:W2:Y:S01]  /*4520*/  LDCU.64 UR4, c[0x4][0x18] ;  /* 0x01000300ff0477ac */ /* 0x000ea20008000a00 */
[----:B------:R-:W-:Y:S01]  /*4530*/  CS2R R6, SRZ ;  /* 0x0000000000067805 */ /* 0x000fe2000001ff00 */
[----:B--2---:R-:W-:Y:S02]  /*4540*/  IMAD.U32 R4, RZ, RZ, UR4 ;  /* 0x00000004ff047e24 */ /* 0x004fe4000f8e00ff */
[----:B0-----:R-:W-:-:S07]  /*4550*/  IMAD.U32 R5, RZ, RZ, UR5 ;  /* 0x00000005ff057e24 */ /* 0x001fce000f8e00ff */
[----:B------:R-:W-:-:S07]  /*4560*/  LEPC R20, `(.L_x_112) ;  /* 0x000000001014794e */ /* 0x000fce0000000000 */
[----:B-1----:R-:W-:Y:S05]  /*4570*/  CALL.ABS.NOINC R8 ;  /* 0x0000000008007343 */ /* 0x002fea0003c00000 */
.L_x_112:
[----:B------:R-:W-:Y:S01]  /*4580*/  HFMA2 R0, -RZ, RZ, 0, 6.735324859619140625e-06 ;  /* 0x00000071ff007431 */ /* 0x000fe200000001ff */
        /* <DEDUP_REMOVED lines=9> */
.L_x_113:
[----:B------:R0:W1:Y:S01]  /*4620*/  LDC.64 R8, c[0x4][R16] ;  /* 0x0100000010087b82 */ /* 0x0000620000000a00 */
[----:B------:R-:W2:Y:S01]  /*4630*/  LDCU.64 UR4, c[0x4][0x18] ;  /* 0x01000300ff0477ac */ /* 0x000ea20008000a00 */
[----:B------:R-:W-:Y:S02]  /*4640*/  CS2R R6, SRZ ;  /* 0x0000000000067805 */ /* 0x000fe4000001ff00 */
[----:B--2---:R-:W-:Y:S01]  /*4650*/  MOV R4, UR4 ;  /* 0x0000000400047c02 */ /* 0x004fe20008000f00 */
[----:B0-----:R-:W-:-:S07]  /*4660*/  IMAD.U32 R5, RZ, RZ, UR5 ;  /* 0x00000005ff057e24 */ /* 0x001fce000f8e00ff */
[----:B------:R-:W-:-:S07]  /*4670*/  LEPC R20, `(.L_x_114) ;  /* 0x000000001014794e */ /* 0x000fce0000000000 */
[----:B-1----:R-:W-:Y:S05]  /*4680*/  CALL.ABS.NOINC R8 ;  /* 0x0000000008007343 */ /* 0x002fea0003c00000 */
.L_x_114:
        /* <DEDUP_REMOVED lines=10> */
.L_x_115:
[----:B------:R0:W1:Y:S01]  /*4730*/  LDC.64 R8, c[0x4][R16] ;  /* 0x0100000010087b82 */ /* 0x0000620000000a00 */
[----:B------:R-:W2:Y:S01]  /*4740*/  LDCU.64 UR4, c[0x4][0x18] ;  /* 0x01000300ff0477ac */ /* 0x000ea20008000a00 */
[----:B------:R-:W-:Y:S01]  /*4750*/  CS2R R6, SRZ ;  /* 0x0000000000067805 */ /* 0x000fe2000001ff00 */
[----:B--2---:R-:W-:Y:S02]  /*4760*/  IMAD.U32 R4, RZ, RZ, UR4 ;  /* 0x00000004ff047e24 */ /* 0x004fe4000f8e00ff */
[----:B0-----:R-:W-:-:S07]  /*4770*/  IMAD.U32 R5, RZ, RZ, UR5 ;  /* 0x00000005ff057e24 */ /* 0x001fce000f8e00ff */
[----:B------:R-:W-:-:S07]  /*4780*/  LEPC R20, `(.L_x_116) ;  /* 0x000000001014794e */ /* 0x000fce0000000000 */
[----:B-1----:R-:W-:Y:S05]  /*4790*/  CALL.ABS.NOINC R8 ;  /* 0x0000000008007343 */ /* 0x002fea0003c00000 */
.L_x_116:
        /* <DEDUP_REMOVED lines=10> */
.L_x_117:
[----:B------:R0:W1:Y:S01]  /*4840*/  LDC.64 R8, c[0x4][R16] ;  /* 0x0100000010087b82 */ /* 0x0000620000000a00 */
[----:B------:R-:W2:Y:S01]  /*4850*/  LDCU.64 UR4, c[0x4][0x18] ;  /* 0x01000300ff0477ac */ /* 0x000ea20008000a00 */
[----:B------:R-:W-:Y:S01]  /*4860*/  CS2R R6, SRZ ;  /* 0x0000000000067805 */ /* 0x000fe2000001ff00 */
[----:B--2---:R-:W-:Y:S01]  /*4870*/  IMAD.U32 R4, RZ, RZ, UR4 ;  /* 0x00000004ff047e24 */ /* 0x004fe2000f8e00ff */
[----:B0-----:R-:W-:-:S07]  /*4880*/  MOV R5, UR5 ;  /* 0x0000000500057c02 */ /* 0x001fce0008000f00 */
[----:B------:R-:W-:-:S07]  /*4890*/  LEPC R20, `(.L_x_118) ;  /* 0x000000001014794e */ /* 0x000fce0000000000 */
[----:B-1----:R-:W-:Y:S05]  /*48a0*/  CALL.ABS.NOINC R8 ;  /* 0x0000000008007343 */ /* 0x002fea0003c00000 */
.L_x_118:
        /* <DEDUP_REMOVED lines=10> */
.L_x_119:
[----:B------:R0:W1:Y:S01]  /*4950*/  LDC.64 R8, c[0x4][R16] ;  /* 0x0100000010087b82 */ /* 0x0000620000000a00 */
[----:B------:R-:W2:Y:S01]  /*4960*/  LDCU.64 UR4, c[0x4][0x18] ;  /* 0x01000300ff0477ac */ /* 0x000ea20008000a00 */
[----:B------:R-:W-:Y:S01]  /*4970*/  CS2R R6, SRZ ;  /* 0x0000000000067805 */ /* 0x000fe2000001ff00 */
[----:B--2---:R-:W-:Y:S02]  /*4980*/  IMAD.U32 R4, RZ, RZ, UR4 ;  /* 0x00000004ff047e24 */ /* 0x004fe4000f8e00ff */
[----:B0-----:R-:W-:-:S07]  /*4990*/  IMAD.U32 R5, RZ, RZ, UR5 ;  /* 0x00000005ff057e24 */ /* 0x001fce000f8e00ff */
[----:B------:R-:W-:-:S07]  /*49a0*/  LEPC R20, `(.L_x_120) ;  /* 0x000000001014794e */ /* 0x000fce0000000000 */
[----:B-1----:R-:W-:Y:S05]  /*49b0*/  CALL.ABS.NOINC R8 ;  /* 0x0000000008007343 */ /* 0x002fea0003c00000 */
.L_x_120:
        /* <DEDUP_REMOVED lines=10> */
.L_x_121:
[----:B------:R0:W1:Y:S01]  /*4a60*/  LDC.64 R8, c[0x4][R16] ;  /* 0x0100000010087b82 */ /* 0x0000620000000a00 */
[----:B------:R-:W2:Y:S01]  /*4a70*/  LDCU.64 UR4, c[0x4][0x18] ;  /* 0x01000300ff0477ac */ /* 0x000ea20008000a00 */
[----:B------:R-:W-:Y:S01]  /*4a80*/  CS2R R6, SRZ ;  /* 0x0000000000067805 */ /* 0x000fe2000001ff00 */
[----:B--2---:R-:W-:Y:S02]  /*4a90*/  IMAD.U32 R4, RZ, RZ, UR4 ;  /* 0x00000004ff047e24 */ /* 0x004fe4000f8e00ff */
[----:B0-----:R-:W-:-:S07]  /*4aa0*/  IMAD.U32 R5, RZ, RZ, UR5 ;  /* 0x00000005ff057e24 */ /* 0x001fce000f8e00ff */
[----:B------:R-:W-:-:S07]  /*4ab0*/  LEPC R20, `(.L_x_122) ;  /* 0x000000001014794e */ /* 0x000fce0000000000 */
[----:B-1----:R-:W-:Y:S05]  /*4ac0*/  CALL.ABS.NOINC R8 ;  /* 0x0000000008007343 */ /* 0x002fea0003c00000 */
.L_x_122:
[----:B------:R-:W-:Y:S01]  /*4ad0*/  HFMA2 R0, -RZ, RZ, 0, 7.03334808349609375e-06 ;  /* 0x00000076ff007431 */ /* 0x000fe200000001ff */
        /* <DEDUP_REMOVED lines=9> */
.L_x_123:
[----:B------:R0:W1:Y:S01]  /*4b70*/  LDC.64 R8, c[0x4][R16] ;  /* 0x0100000010087b82 */ /* 0x0000620000000a00 */
[----:B------:R-:W2:Y:S01]  /*4b80*/  LDCU.64 UR4, c[0x4][0x18] ;  /* 0x01000300ff0477ac */ /* 0x000ea20008000a00 */
[----:B------:R-:W-:Y:S02]  /*4b90*/  CS2R R6, SRZ ;  /* 0x0000000000067805 */ /* 0x000fe4000001ff00 */
[----:B--2---:R-:W-:Y:S01]  /*4ba0*/  MOV R4, UR4 ;  /* 0x0000000400047c02 */ /* 0x004fe20008000f00 */
[----:B0-----:R-:W-:-:S07]  /*4bb0*/  IMAD.U32 R5, RZ, RZ, UR5 ;  /* 0x00000005ff057e24 */ /* 0x001fce000f8e00ff */
[----:B------:R-:W-:-:S07]  /*4bc0*/  LEPC R20, `(.L_x_124) ;  /* 0x000000001014794e */ /* 0x000fce0000000000 */
[----:B-1----:R-:W-:Y:S05]  /*4bd0*/  CALL.ABS.NOINC R8 ;  /* 0x0000000008007343 */ /* 0x002fea0003c00000 */
.L_x_124:
        /* <DEDUP_REMOVED lines=10> */
.L_x_125:
[----:B------:R0:W1:Y:S01]  /*4c80*/  LDC.64 R8, c[0x4][R16] ;  /* 0x0100000010087b82 */ /* 0x0000620000000a00 */
[----:B------:R-:W2:Y:S01]  /*4c90*/  LDCU.64 UR4, c[0x4][0x18] ;  /* 0x01000300ff0477ac */ /* 0x000ea20008000a00 */
[----:B------:R-:W-:Y:S01]  /*4ca0*/  CS2R R6, SRZ ;  /* 0x0000000000067805 */ /* 0x000fe2000001ff00 */
[----:B--2---:R-:W-:Y:S02]  /*4cb0*/  IMAD.U32 R4, RZ, RZ, UR4 ;  /* 0x00000004ff047e24 */ /* 0x004fe4000f8e00ff */
[----:B0-----:R-:W-:-:S07]  /*4cc0*/  IMAD.U32 R5, RZ, RZ, UR5 ;  /* 0x00000005ff057e24 */ /* 0x001fce000f8e00ff */
[----:B------:R-:W-:-:S07]  /*4cd0*/  LEPC R20, `(.L_x_126) ;  /* 0x000000001014794e */ /* 0x000fce0000000000 */
[----:B-1----:R-:W-:Y:S05]  /*4ce0*/  CALL.ABS.NOINC R8 ;  /* 0x0000000008007343 */ /* 0x002fea0003c00000 */
.L_x_126:
        /* <DEDUP_REMOVED lines=10> */
.L_x_127:
[----:B------:R0:W1:Y:S01]  /*4d90*/  LDC.64 R8, c[0x4][R16] ;  /* 0x0100000010087b82 */ /* 0x0000620000000a00 */
[----:B------:R-:W2:Y:S01]  /*4da0*/  LDCU.64 UR4, c[0x4][0x18] ;  /* 0x01000300ff0477ac */ /* 0x000ea20008000a00 */
[----:B------:R-:W-:Y:S01]  /*4db0*/  CS2R R6, SRZ ;  /* 0x0000000000067805 */ /* 0x000fe2000001ff00 */
[----:B--2---:R-:W-:Y:S01]  /*4dc0*/  IMAD.U32 R4, RZ, RZ, UR4 ;  /* 0x00000004ff047e24 */ /* 0x004fe2000f8e00ff */
[----:B0-----:R-:W-:-:S07]  /*4dd0*/  MOV R5, UR5 ;  /* 0x0000000500057c02 */ /* 0x001fce0008000f00 */
[----:B------:R-:W-:-:S07]  /*4de0*/  LEPC R20, `(.L_x_128) ;  /* 0x000000001014794e */ /* 0x000fce0000000000 */
[----:B-1----:R-:W-:Y:S05]  /*4df0*/  CALL.ABS.NOINC R8 ;  /* 0x0000000008007343 */ /* 0x002fea0003c00000 */
.L_x_128:
        /* <DEDUP_REMOVED lines=10> */
.L_x_129:
[----:B------:R0:W1:Y:S01]  /*4ea0*/  LDC.64 R8, c[0x4][R16] ;  /* 0x0100000010087b82 */ /* 0x0000620000000a00 */
[----:B------:R-:W2:Y:S01]  /*4eb0*/  LDCU.64 UR4, c[0x4][0x18] ;  /* 0x01000300ff0477ac */ /* 0x000ea20008000a00 */
[----:B------:R-:W-:Y:S01]  /*4ec0*/  CS2R R6, SRZ ;  /* 0x0000000000067805 */ /* 0x000fe2000001ff00 */
[----:B--2---:R-:W-:Y:S02]  /*4ed0*/  IMAD.U32 R4, RZ, RZ, UR4 ;  /* 0x00000004ff047e24 */ /* 0x004fe4000f8e00ff */
[----:B0-----:R-:W-:-:S07]  /*4ee0*/  IMAD.U32 R5, RZ, RZ, UR5 ;  /* 0x00000005ff057e24 */ /* 0x001fce000f8e00ff */
[----:B------:R-:W-:-:S07]  /*4ef0*/  LEPC R20, `(.L_x_130) ;  /* 0x000000001014794e */ /* 0x000fce0000000000 */
[----:B-1----:R-:W-:Y:S05]  /*4f00*/  CALL.ABS.NOINC R8 ;  /* 0x0000000008007343 */ /* 0x002fea0003c00000 */
.L_x_130:
        /* <DEDUP_REMOVED lines=10> */
.L_x_131:
[----:B------:R-:W0:Y:S01]  /*4fb0*/  LDC.64 R16, c[0x4][R16] ;  /* 0x0100000010107b82 */ /* 0x000e220000000a00 */
[----:B------:R-:W1:Y:S01]  /*4fc0*/  LDCU.64 UR4, c[0x4][0x18] ;  /* 0x01000300ff0477ac */ /* 0x000e620008000a00 */
[----:B------:R-:W-:Y:S01]  /*4fd0*/  CS2R R6, SRZ ;  /* 0x0000000000067805 */ /* 0x000fe2000001ff00 */
[----:B-1----:R-:W-:Y:S02]  /*4fe0*/  IMAD.U32 R4, RZ, RZ, UR4 ;  /* 0x00000004ff047e24 */ /* 0x002fe4000f8e00ff */
[----:B------:R-:W-:-:S07]  /*4ff0*/  IMAD.U32 R5, RZ, RZ, UR5 ;  /* 0x00000005ff057e24 */ /* 0x000fce000f8e00ff */
[----:B------:R-:W-:-:S07]  /*5000*/  LEPC R20, `(.L_x_79) ;  /* 0x000000001014794e */ /* 0x000fce0000000000 */
[----:B0-----:R-:W-:Y:S05]  /*5010*/  CALL.ABS.NOINC R16 ;  /* 0x0000000010007343 */ /* 0x001fea0003c00000 */
.L_x_79:
        /* <DEDUP_REMOVED lines=8> */
.L_x_132:
[----:B------:R-:W0:Y:S01]  /*50a0*/  LDC R24, c[0x0][0x388] ;  /* 0x0000e200ff187b82 */ /* 0x000e220000000800 */
[----:B------:R-:W-:Y:S02]  /*50b0*/  IMAD.MOV.U32 R16, RZ, RZ, 0x340 ;  /* 0x00000340ff107424 */ /* 0x000fe400078e00ff */
[----:B------:R-:W-:-:S05]  /*50c0*/  IMAD.MOV.U32 R17, RZ, RZ, 0x0 ;  /* 0x00000000ff117424 */ /* 0x000fca00078e00ff */
[----:B------:R-:W1:Y:S01]  /*50d0*/  LDC R3, c[0x0][0x380] ;  /* 0x0000e000ff037b82 */ /* 0x000e620000000800 */
[----:B0-----:R-:W-:Y:S01]  /*50e0*/  ISETP.GE.AND P0, PT, R24, 0x2, PT ;  /* 0x000000021800780c */ /* 0x001fe20003f06270 */
[----:B-1----:R-:W-:-:S12]  /*50f0*/  IMAD.WIDE.U32 R16, R3, 0x1, R16 ;  /* 0x0000000103107825 */ /* 0x002fd800078e0010 */
[----:B------:R-:W-:Y:S05]  /*5100*/  @!P0 BRA `(.L_x_133) ;  /* 0x0000000800d08947 */ /* 0x000fea0003800000 */
[C---:B------:R-:W-:Y:S01]  /*5110*/  VIADD R22, R24.reuse, 0x7 ;  /* 0x0000000718167836 */ /* 0x040fe20000000000 */
[----:B------:R-:W-:Y:S01]  /*5120*/  IADD3 R24, PT, PT, R24, 0xf, RZ ;  /* 0x0000000f18187810 */ /* 0x000fe20007ffe0ff */
[----:B------:R-:W-:-:S03]  /*5130*/  IMAD.MOV.U32 R23, RZ, RZ, RZ ;  /* 0x000000ffff177224 */ /* 0x000fc600078e00ff */
[C---:B------:R-:W-:Y:S02]  /*5140*/  LOP3.LUT R19, R22.reuse, 0x7, RZ, 0xc0, !PT ;  /* 0x0000000716137812 */ /* 0x040fe400078ec0ff */
[----:B------:R-:W-:-:S03]  /*5150*/  LOP3.LUT R22, R22, 0x3, RZ, 0xc0, !PT ;  /* 0x0000000316167812 */ /* 0x000fc600078ec0ff */
[----:B------:R-:W-:-:S07]  /*5160*/  VIADD R19, R19, 0xffffffff ;  /* 0xffffffff13137836 */ /* 0x000fce0000000000 */
.L_x_141:
[----:B------:R-:W0:Y:S01]  /*5170*/  LDC R0, c[0x0][0x388] ;  /* 0x0000e200ff007b82 */ /* 0x000e220000000800 */
[----:B------:R-:W-:Y:S02]  /*5180*/  R2UR UR4, R28 ;  /* 0x000000001c0472ca */ /* 0x000fe400000e0000 */
[----:B------:R-:W-:-:S05]  /*5190*/  R2UR UR5, R29 ;  /* 0x000000001d0572ca */ /* 0x000fca00000e0000 */
[----:B------:R-:W1:Y:S01]  /*51a0*/  LDC.64 R12, c[0x0][0x380] ;  /* 0x0000e000ff0c7b82 */ /* 0x000e620000000a00 */
[----:B0-----:R-:W-:-:S05]  /*51b0*/  VIADD R3, R0, 0xfffffffe ;  /* 0xfffffffe00037836 */ /* 0x001fca0000000000 */
[----:B------:R-:W-:Y:S01]  /*51c0*/  ISETP.GE.U32.AND P0, PT, R3, 0xf, PT ;  /* 0x0000000f0300780c */ /* 0x000fe20003f06070 */
[----:B-1----:R-:W-:Y:S01]  /*51d0*/  IMAD.WIDE.U32 R12, R23, 0x4, R12 ;  /* 0x00000004170c7825 */ /* 0x002fe200078e000c */
[----:B------:R-:W-:-:S04]  /*51e0*/  IADD3 R0, PT, PT, R0, -0x1, RZ ;  /* 0xffffffff00007810 */ /* 0x000fc80007ffe0ff */
[----:B------:R0:W5:Y:S01]  /*51f0*/  LDG.E R11, desc[UR4][R12.64] ;  /* 0x000000040c0b7981 */ /* 0x000162000c1e1900 */
[----:B------:R-:W-:-:S06]  /*5200*/  IMAD.MOV.U32 R3, RZ, RZ, 0x1 ;  /* 0x00000001ff037424 */ /* 0x000fcc00078e00ff */
[----:B------:R-:W-:Y:S05]  /*5210*/  @!P0 BRA `(.L_x_134) ;  /* 0x0000000000f48947 */ /* 0x000fea0003800000 */
[----:B------:R-:W1:Y:S01]  /*5220*/  LDCU UR4, c[0x0][0x384] ;  /* 0x00007080ff0477ac */ /* 0x000e620008000800 */
[----:B------:R-:W-:Y:S01]  /*5230*/  VIADD R3, R23, 0x1a ;  /* 0x0000001a17037836 */ /* 0x000fe20000000000 */
[----:B------:R-:W-:Y:S01]  /*5240*/  LOP3.LUT R6, R0, 0xfffffff0, RZ, 0xc0, !PT ;  /* 0xfffffff000067812 */ /* 0x000fe200078ec0ff */
[----:B------:R-:W-:Y:S01]  /*5250*/  IMAD.MOV.U32 R4, RZ, RZ, R16 ;  /* 0x000000ffff047224 */ /* 0x000fe200078e0010 */
[----:B------:R-:W-:Y:S03]  /*5260*/  BSSY.RECONVERGENT B0, `(.L_x_135) ;  /* 0x0000037000007945 */ /* 0x000fe60003800200 */
[----:B------:R-:W-:Y:S02]  /*5270*/  IMAD.MOV R6, RZ, RZ, -R6 ;  /* 0x000000ffff067224 */ /* 0x000fe400078e0a06 */
[----:B-1----:R-:W-:Y:S02]  /*5280*/  VIADD R5, R17, UR4 ;  /* 0x0000000411057c36 */ /* 0x002fe40008000000 */
[----:B------:R-:W-:-:S04]  /*5290*/  IMAD.WIDE.U32 R4, R3, 0x4, R4 ;  /* 0x0000000403047825 */ /* 0x000fc800078e0004 */
[----:B------:R-:W-:Y:S01]  /*52a0*/  IMAD.MOV.U32 R10, RZ, RZ, R4 ;  /* 0x000000ffff0a7224 */ /* 0x000fe200078e0004 */
[----:B------:R-:W-:Y:S01]  /*52b0*/  MOV R15, R5 ;  /* 0x00000005000f7202 */ /* 0x000fe20000000f00 */
[----:B------:R-:W-:-:S07]  /*52c0*/  IMAD.MOV.U32 R3, RZ, RZ, RZ ;  /* 0x000000ffff037224 */ /* 0x000fce00078e00ff */
.L_x_136:
[C---:B------:R-:W-:Y:S01]  /*52d0*/  R2UR UR4, R28.reuse ;  /* 0x000000001c0472ca */ /* 0x040fe200000e0000 */
[----:B------:R-:W-:Y:S01]  /*52e0*/  IMAD.MOV.U32 R4, RZ, RZ, R10 ;  /* 0x000000ffff047224 */ /* 0x000fe200078e000a */
[C---:B------:R-:W-:Y:S01]  /*52f0*/  R2UR UR5, R29.reuse ;  /* 0x000000001d0572ca */ /* 0x040fe200000e0000 */
[----:B------:R-:W-:Y:S01]  /*5300*/  IMAD.MOV.U32 R5, RZ, RZ, R15 ;  /* 0x000000ffff057224 */ /* 0x000fe200078e000f */
[C---:B------:R-:W-:Y:S02]  /*5310*/  R2UR UR6, R28.reuse ;  /* 0x000000001c0672ca */ /* 0x040fe400000e0000 */
[C---:B------:R-:W-:Y:S02]  /*5320*/  R2UR UR7, R29.reuse ;  /* 0x000000001d0772ca */ /* 0x040fe400000e0000 */
[----:B------:R-:W-:Y:S02]  /*5330*/  R2UR UR8, R28 ;  /* 0x000000001c0872ca */ /* 0x000fe400000e0000 */
[----:B------:R-:W-:-:S02]  /*5340*/  R2UR UR9, R29 ;  /* 0x000000001d0972ca */ /* 0x000fc400000e0000 */
[C---:B------:R-:W-:Y:S02]  /*5350*/  R2UR UR10, R28.reuse ;  /* 0x000000001c0a72ca */ /* 0x040fe400000e0000 */
[C---:B------:R-:W-:Y:S01]  /*5360*/  R2UR UR11, R29.reuse ;  /* 0x000000001d0b72ca */ /* 0x040fe200000e0000 */
[----:B------:R-:W2:Y:S04]  /*5370*/  LDG.E R14, desc[UR4][R4.64+-0x340] ;  /* 0xfffcc004040e7981 */ /* 0x000ea8000c1e1900 */
[----:B------:R-:W2:Y:S01]  /*5380*/  LDG.E R15, desc[UR6][R4.64+-0x2d8] ;  /* 0xfffd2806040f7981 */ /* 0x000ea2000c1e1900 */
[C---:B------:R-:W-:Y:S02]  /*5390*/  R2UR UR12, R28.reuse ;  /* 0x000000001c0c72ca */ /* 0x040fe400000e0000 */
[----:B------:R-:W-:Y:S01]  /*53a0*/  R2UR UR13, R29 ;  /* 0x000000001d0d72ca */ /* 0x000fe200000e0000 */
[----:B------:R-:W3:Y:S01]  /*53b0*/  LDG.E R21, desc[UR8][R4.64+-0x270] ;  /* 0xfffd900804157981 */ /* 0x000ee2000c1e1900 */
[----:B------:R-:W-:-:S02]  /*53c0*/  R2UR UR14, R28 ;  /* 0x000000001c0e72ca */ /* 0x000fc400000e0000 */
[----:B------:R-:W-:Y:S01]  /*53d0*/  R2UR UR15, R29 ;  /* 0x000000001d0f72ca */ /* 0x000fe200000e0000 */
[----:B------:R-:W3:Y:S04]  /*53e0*/  LDG.E R20, desc[UR10][R4.64+-0x208] ;  /* 0xfffdf80a04147981 */ /* 0x000ee8000c1e1900 */
[----:B------:R-:W4:Y:S04]  /*53f0*/  LDG.E R9, desc[UR4][R4.64+-0x1a0] ;  /* 0xfffe600404097981 */ /* 0x000f28000c1e1900 */
[----:B------:R-:W4:Y:S04]  /*5400*/  LDG.E R10, desc[UR6][R4.64+-0x138] ;  /* 0xfffec806040a7981 */ /* 0x000f28000c1e1900 */
[----:B------:R-:W4:Y:S04]  /*5410*/  LDG.E R7, desc[UR12][R4.64+-0xd0] ;  /* 0xffff300c04077981 */ /* 0x000f28000c1e1900 */
[----:B------:R-:W4:Y:S01]  /*5420*/  LDG.E R8, desc[UR14][R4.64+-0x68] ;  /* 0xffff980e04087981 */ /* 0x000f22000c1e1900 */
[----:B------:R-:W-:-:S02]  /*5430*/  R2UR UR16, R28 ;  /* 0x000000001c1072ca */ /* 0x000fc400000e0000 */
[C---:B------:R-:W-:Y:S01]  /*5440*/  R2UR UR17, R29.reuse ;  /* 0x000000001d1172ca */ /* 0x040fe200000e0000 */
[----:B------:R-:W4:Y:S01]  /*5450*/  LDG.E R26, desc[UR12][R4.64+0x1a0] ;  /* 0x0001a00c041a7981 */ /* 0x000f22000c1e1900 */
[----:B------:R-:W-:Y:S02]  /*5460*/  R2UR UR18, R28 ;  /* 0x000000001c1272ca */ /* 0x000fe400000e0000 */
[----:B------:R-:W-:Y:S02]  /*5470*/  R2UR UR19, R29 ;  /* 0x000000001d1372ca */ /* 0x000fe400000e0000 */
[----:B--2--5:R-:W-:Y:S02]  /*5480*/  IADD3 R14, PT, PT, R15, R11, R14 ;  /* 0x0000000b0f0e7210 */ /* 0x024fe40007ffe00e */
[----:B------:R-:W2:Y:S04]  /*5490*/  LDG.E R11, desc[UR4][R4.64] ;  /* 0x00000004040b7981 */ /* 0x000ea8000c1e1900 */
[----:B------:R-:W2:Y:S01]  /*54a0*/  LDG.E R15, desc[UR14][R4.64+0x208] ;  /* 0x0002080e040f7981 */ /* 0x000ea2000c1e1900 */
[----:B---3--:R-:W-:-:S03]  /*54b0*/  IADD3 R20, PT, PT, R20, R14, R21 ;  /* 0x0000000e14147210 */ /* 0x008fc60007ffe015 */
[----:B------:R-:W2:Y:S01]  /*54c0*/  LDG.E R14, desc[UR6][R4.64+0x68] ;  /* 0x00006806040e7981 */ /* 0x000ea2000c1e1900 */
[----:B----4-:R-:W-:-:S03]  /*54d0*/  IADD3 R20, PT, PT, R10, R20, R9 ;  /* 0x000000140a147210 */ /* 0x010fc60007ffe009 */
[----:B------:R-:W3:Y:S04]  /*54e0*/  LDG.E R9, desc[UR8][R4.64+0xd0] ;  /* 0x0000d00804097981 */ /* 0x000ee8000c1e1900 */
[----:B------:R-:W3:Y:S01]  /*54f0*/  LDG.E R10, desc[UR10][R4.64+0x138] ;  /* 0x0001380a040a7981 */ /* 0x000ee2000c1e1900 */
[----:B------:R-:W-:-:S03]  /*5500*/  IADD3 R20, PT, PT, R8, R20, R7 ;  /* 0x0000001408147210 */ /* 0x000fc60007ffe007 */
[----:B------:R-:W4:Y:S04]  /*5510*/  LDG.E R7, desc[UR16][R4.64+0x270] ;  /* 0x0002701004077981 */ /* 0x000f28000c1e1900 */
[----:B------:R-:W4:Y:S01]  /*5520*/  LDG.E R8, desc[UR18][R4.64+0x2d8] ;  /* 0x0002d81204087981 */ /* 0x000f22000c1e1900 */
[----:B------:R-:W-:-:S04]  /*5530*/  IADD3 R6, PT, PT, R6, 0x10, RZ ;  /* 0x0000001006067810 */ /* 0x000fc80007ffe0ff */
[----:B------:R-:W-:Y:S01]  /*5540*/  ISETP.NE.AND P0, PT, R6, RZ, PT ;  /* 0x000000ff0600720c */ /* 0x000fe20003f05270 */
[----:B------:R-:W-:Y:S01]  /*5550*/  VIADD R3, R3, 0x10 ;  /* 0x0000001003037836 */ /* 0x000fe20000000000 */
[----:B--2---:R-:W-:-:S04]  /*5560*/  IADD3 R11, PT, PT, R14, R20, R11 ;  /* 0x000000140e0b7210 */ /* 0x004fc80007ffe00b */
[----:B---3--:R-:W-:Y:S02]  /*5570*/  IADD3 R9, PT, PT, R10, R11, R9 ;  /* 0x0000000b0a097210 */ /* 0x008fe40007ffe009 */
[----:B------:R-:W-:Y:S02]  /*5580*/  IADD3 R10, P1, PT, R4, 0x680, RZ ;  /* 0x00000680040a7810 */ /* 0x000fe40007f3e0ff */
[----:B------:R-:W-:-:S03]  /*5590*/  IADD3 R9, PT, PT, R15, R9, R26 ;  /* 0x000000090f097210 */ /* 0x000fc60007ffe01a */
[----:B------:R-:W-:Y:S01]  /*55a0*/  IMAD.X R15, RZ, RZ, R5, P1 ;  /* 0x000000ffff0f7224 */ /* 0x000fe200008e0605 */
[----:B----4-:R-:W-:Y:S01]  /*55b0*/  IADD3 R11, PT, PT, R8, R9, R7 ;  /* 0x00000009080b7210 */ /* 0x010fe20007ffe007 */
[----:B------:R-:W-:Y:S06]  /*55c0*/  @P0 BRA `(.L_x_136) ;  /* 0xfffffffc00400947 */ /* 0x000fec000383ffff */
[----:B------:R-:W-:Y:S05]  /*55d0*/  BSYNC.RECONVERGENT B0 ;  /* 0x0000000000007941 */ /* 0x000fea0003800200 */
.L_x_135:
[----:B------:R-:W-:-:S07]  /*55e0*/  VIADD R3, R3, 0x1 ;  /* 0x0000000103037836 */ /* 0x000fce0000000000 */
.L_x_134:
[----:B------:R-:W-:-:S13]  /*55f0*/  LOP3.LUT P0, RZ, R0, 0xf, RZ, 0xc0, !PT ;  /* 0x0000000f00ff7812 */ /* 0x000fda000780c0ff */
[----:B------:R-:W-:Y:S05]  /*5600*/  @!P0 BRA `(.L_x_137) ;  /* 0x0000000400488947 */ /* 0x000fea0003800000 */
[C---:B------:R-:W-:Y:S02]  /*5610*/  LOP3.LUT R0, R24.reuse, 0xf, RZ, 0xc0, !PT ;  /* 0x0000000f18007812 */ /* 0x040fe400078ec0ff */
[----:B------:R-:W-:-:S03]  /*5620*/  LOP3.LUT P1, RZ, R24, 0x7, RZ, 0xc0, !PT ;  /* 0x0000000718ff7812 */ /* 0x000fc6000782c0ff */
[----:B------:R-:W-:-:S05]  /*5630*/  VIADD R0, R0, 0xffffffff ;  /* 0xffffffff00007836 */ /* 0x000fca0000000000 */
[----:B------:R-:W-:-:S13]  /*5640*/  ISETP.GE.U32.AND P0, PT, R0, 0x7, PT ;  /* 0x000000070000780c */ /* 0x000fda0003f06070 */
[----:B------:R-:W-:Y:S05]  /*5650*/  @!P0 BRA `(.L_x_138) ;  /* 0x0000000000808947 */ /* 0x000fea0003800000 */
[----:B------:R-:W1:Y:S01]  /*5660*/  LDC.64 R6, c[0x0][0x380] ;  /* 0x0000e000ff067b82 */ /* 0x000e620000000a00 */
[----:B------:R-:W-:Y:S01]  /*5670*/  IMAD R4, R3, 0x1a, RZ ;  /* 0x0000001a03047824 */ /* 0x000fe200078e02ff */
[C---:B------:R-:W-:Y:S02]  /*5680*/  R2UR UR4, R28.reuse ;  /* 0x000000001c0472ca */ /* 0x040fe400000e0000 */
[C---:B------:R-:W-:Y:S02]  /*5690*/  R2UR UR5, R29.reuse ;  /* 0x000000001d0572ca */ /* 0x040fe400000e0000 */
[----:B------:R-:W-:Y:S02]  /*56a0*/  R2UR UR6, R28 ;  /* 0x000000001c0672ca */ /* 0x000fe400000e0000 */
[----:B------:R-:W-:Y:S02]  /*56b0*/  R2UR UR7, R29 ;  /* 0x000000001d0772ca */ /* 0x000fe400000e0000 */
[----:B------:R-:W-:-:S02]  /*56c0*/  IADD3 R5, PT, PT, R4, R23, RZ ;  /* 0x0000001704057210 */ /* 0x000fc40007ffe0ff */
[C---:B------:R-:W-:Y:S02]  /*56d0*/  R2UR UR8, R28.reuse ;  /* 0x000000001c0872ca */ /* 0x040fe400000e0000 */
[C---:B------:R-:W-:Y:S02]  /*56e0*/  R2UR UR9, R29.reuse ;  /* 0x000000001d0972ca */ /* 0x040fe400000e0000 */
[C---:B------:R-:W-:Y:S02]  /*56f0*/  R2UR UR10, R28.reuse ;  /* 0x000000001c0a72ca */ /* 0x040fe400000e0000 */
[C---:B------:R-:W-:Y:S02]  /*5700*/  R2UR UR11, R29.reuse ;  /* 0x000000001d0b72ca */ /* 0x040fe400000e0000 */
[C---:B------:R-:W-:Y:S02]  /*5710*/  R2UR UR12, R28.reuse ;  /* 0x000000001c0c72ca */ /* 0x040fe400000e0000 */
[----:B------:R-:W-:Y:S01]  /*5720*/  R2UR UR13, R29 ;  /* 0x000000001d0d72ca */ /* 0x000fe200000e0000 */
[----:B-1----:R-:W-:Y:S01]  /*5730*/  IMAD.WIDE.U32 R6, R5, 0x4, R6 ;  /* 0x0000000405067825 */ /* 0x002fe200078e0006 */
[----:B------:R-:W-:-:S02]  /*5740*/  R2UR UR14, R28 ;  /* 0x000000001c0e72ca */ /* 0x000fc400000e0000 */
[C---:B------:R-:W-:Y:S01]  /*5750*/  R2UR UR15, R29.reuse ;  /* 0x000000001d0f72ca */ /* 0x040fe200000e0000 */
[----:B------:R-:W-:Y:S01]  /*5760*/  IMAD.WIDE.U32 R4, R4, 0x4, R12 ;  /* 0x0000000404047825 */ /* 0x000fe200078e000c */
[----:B------:R-:W-:Y:S01]  /*5770*/  R2UR UR16, R28 ;  /* 0x000000001c1072ca */ /* 0x000fe200000e0000 */
[----:B------:R-:W2:Y:S01]  /*5780*/  LDG.E R6, desc[UR4][R6.64] ;  /* 0x0000000406067981 */ /* 0x000ea2000c1e1900 */
[----:B------:R-:W-:-:S03]  /*5790*/  R2UR UR17, R29 ;  /* 0x000000001d1172ca */ /* 0x000fc600000e0000 */
[----:B------:R-:W2:Y:S04]  /*57a0*/  LDG.E R0, desc[UR6][R4.64+0x68] ;  /* 0x0000680604007981 */ /* 0x000ea8000c1e1900 */
[----:B------:R-:W3:Y:S04]  /*57b0*/  LDG.E R9, desc[UR8][R4.64+0xd0] ;  /* 0x0000d00804097981 */ /* 0x000ee8000c1e1900 */
[----:B------:R-:W3:Y:S04]  /*57c0*/  LDG.E R8, desc[UR10][R4.64+0x138] ;  /* 0x0001380a04087981 */ /* 0x000ee8000c1e1900 */
[----:B------:R-:W4:Y:S04]  /*57d0*/  LDG.E R15, desc[UR12][R4.64+0x1a0] ;  /* 0x0001a00c040f7981 */ /* 0x000f28000c1e1900 */
[----:B------:R-:W4:Y:S04]  /*57e0*/  LDG.E R10, desc[UR14][R4.64+0x208] ;  /* 0x0002080e040a7981 */ /* 0x000f28000c1e1900 */
[----:B------:R-:W4:Y:S04]  /*57f0*/  LDG.E R21, desc[UR4][R4.64+0x270] ;  /* 0x0002700404157981 */ /* 0x000f28000c1e1900 */
[----:B------:R-:W4:Y:S01]  /*5800*/  LDG.E R14, desc[UR16][R4.64+0x2d8] ;  /* 0x0002d810040e7981 */ /* 0x000f22000c1e1900 */
[----:B------:R-:W-:Y:S01]  /*5810*/  VIADD R3, R3, 0x8 ;  /* 0x0000000803037836 */ /* 0x000fe20000000000 */
[----:B--2--5:R-:W-:-:S04]  /*5820*/  IADD3 R0, PT, PT, R0, R11, R6 ;  /* 0x0000000b00007210 */ /* 0x024fc80007ffe006 */
[----:B---3--:R-:W-:-:S04]  /*5830*/  IADD3 R0, PT, PT, R8, R0, R9 ;  /* 0x0000000008007210 */ /* 0x008fc80007ffe009 */
[----:B----4-:R-:W-:-:S04]  /*5840*/  IADD3 R0, PT, PT, R10, R0, R15 ;  /* 0x000000000a007210 */ /* 0x010fc80007ffe00f */
[----:B------:R-:W-:-:S07]  /*5850*/  IADD3 R11, PT, PT, R14, R0, R21 ;  /* 0x000000000e0b7210 */ /* 0x000fce0007ffe015 */
.L_x_138:
[----:B------:R-:W-:Y:S05]  /*5860*/  @!P1 BRA `(.L_x_137) ;  /* 0x0000000000b09947 */ /* 0x000fea0003800000 */
[----:B------:R-:W-:Y:S02]  /*5870*/  ISETP.GE.U32.AND P0, PT, R19, 0x3, PT ;  /* 0x000000031300780c */ /* 0x000fe40003f06070 */
[----:B------:R-:W-:-:S11]  /*5880*/  ISETP.NE.AND P1, PT, R22, RZ, PT ;  /* 0x000000ff1600720c */ /* 0x000fd60003f25270 */
[----:B------:R-:W-:Y:S05]  /*5890*/  @!P0 BRA `(.L_x_139) ;  /* 0x0000000000508947 */ /* 0x000fea0003800000 */
[----:B------:R-:W1:Y:S01]  /*58a0*/  LDC.64 R4, c[0x0][0x380] ;  /* 0x0000e000ff047b82 */ /* 0x000e620000000a00 */
[----:B------:R-:W-:Y:S01]  /*58b0*/  IMAD R0, R3, 0x1a, RZ ;  /* 0x0000001a03007824 */ /* 0x000fe200078e02ff */
[----:B------:R-:W-:Y:S02]  /*58c0*/  R2UR UR4, R28 ;  /* 0x000000001c0472ca */ /* 0x000fe400000e0000 */
[C---:B------:R-:W-:Y:S01]  /*58d0*/  R2UR UR5, R29.reuse ;  /* 0x000000001d0572ca */ /* 0x040fe200000e0000 */
[----:B------:R-:W-:Y:S01]  /*58e0*/  IMAD.IADD R7, R0, 0x1, R23 ;  /* 0x0000000100077824 */ /* 0x000fe200078e0217 */
[C---:B------:R-:W-:Y:S02]  /*58f0*/  R2UR UR6, R28.reuse ;  /* 0x000000001c0672ca */ /* 0x040fe400000e0000 */
[----:B------:R-:W-:Y:S02]  /*5900*/  R2UR UR7, R29 ;  /* 0x000000001d0772ca */ /* 0x000fe400000e0000 */
[----:B------:R-:W-:-:S02]  /*5910*/  R2UR UR8, R28 ;  /* 0x000000001c0872ca */ /* 0x000fc400000e0000 */
[C---:B------:R-:W-:Y:S02]  /*5920*/  R2UR UR9, R29.reuse ;  /* 0x000000001d0972ca */ /* 0x040fe400000e0000 */
[----:B------:R-:W-:Y:S02]  /*5930*/  R2UR UR10, R28 ;  /* 0x000000001c0a72ca */ /* 0x000fe400000e0000 */
[----:B------:R-:W-:Y:S01]  /*5940*/  R2UR UR11, R29 ;  /* 0x000000001d0b72ca */ /* 0x000fe200000e0000 */
[----:B-1----:R-:W-:-:S04]  /*5950*/  IMAD.WIDE.U32 R6, R7, 0x4, R4 ;  /* 0x0000000407067825 */ /* 0x002fc800078e0004 */
[----:B------:R-:W-:Y:S02]  /*5960*/  IMAD.WIDE.U32 R4, R0, 0x4, R12 ;  /* 0x0000000400047825 */ /* 0x000fe400078e000c */
[----:B------:R-:W2:Y:S04]  /*5970*/  LDG.E R6, desc[UR4][R6.64] ;  /* 0x0000000406067981 */ /* 0x000ea8000c1e1900 */
[----:B------:R-:W2:Y:S04]  /*5980*/  LDG.E R0, desc[UR6][R4.64+0x68] ;  /* 0x0000680604007981 */ /* 0x000ea8000c1e1900 */
[----:B------:R-:W3:Y:S04]  /*5990*/  LDG.E R9, desc[UR8][R4.64+0xd0] ;  /* 0x0000d00804097981 */ /* 0x000ee8000c1e1900 */
[----:B------:R-:W3:Y:S01]  /*59a0*/  LDG.E R8, desc[UR10][R4.64+0x138] ;  /* 0x0001380a04087981 */ /* 0x000ee2000c1e1900 */
[----:B------:R-:W-:Y:S01]  /*59b0*/  VIADD R3, R3, 0x4 ;  /* 0x0000000403037836 */ /* 0x000fe20000000000 */
[----:B--2--5:R-:W-:-:S04]  /*59c0*/  IADD3 R0, PT, PT, R0, R11, R6 ;  /* 0x0000000b00007210 */ /* 0x024fc80007ffe006 */
[----:B---3--:R-:W-:-:S07]  /*59d0*/  IADD3 R11, PT, PT, R8, R0, R9 ;  /* 0x00000000080b7210 */ /* 0x008fce0007ffe009 */
.L_x_139:
[----:B------:R-:W-:Y:S05]  /*59e0*/  @!P1 BRA `(.L_x_137) ;  /* 0x0000000000509947 */ /* 0x000fea0003800000 */
[----:B------:R-:W1:Y:S01]  /*59f0*/  LDC.64 R4, c[0x0][0x380] ;  /* 0x0000e000ff047b82 */ /* 0x000e620000000a00 */
[----:B------:R-:W-:Y:S01]  /*5a00*/  IMAD R0, R3, 0x1a, RZ ;  /* 0x0000001a03007824 */ /* 0x000fe200078e02ff */
[----:B------:R-:W-:Y:S02]  /*5a10*/  R2UR UR4, R28 ;  /* 0x000000001c0472ca */ /* 0x000fe400000e0000 */
[----:B------:R-:W-:Y:S01]  /*5a20*/  R2UR UR5, R29 ;  /* 0x000000001d0572ca */ /* 0x000fe200000e0000 */
[----:B------:R-:W-:-:S04]  /*5a30*/  IMAD.IADD R3, R0, 0x1, R23 ;  /* 0x0000000100037824 */ /* 0x000fc800078e0217 */
[----:B-1----:R-:W-:-:S08]  /*5a40*/  IMAD.WIDE.U32 R4, R3, 0x4, R4 ;  /* 0x0000000403047825 */ /* 0x002fd000078e0004 */
[----:B------:R-:W2:Y:S01]  /*5a50*/  LDG.E R4, desc[UR4][R4.64] ;  /* 0x0000000404047981 */ /* 0x000ea2000c1e1900 */
[----:B------:R-:W-:Y:S02]  /*5a60*/  ISETP.NE.AND P0, PT, R22, 0x1, PT ;  /* 0x000000011600780c */ /* 0x000fe40003f05270 */
[----:B--2--5:R-:W-:-:S11]  /*5a70*/  IADD3 R11, PT, PT, R11, R4, RZ ;  /* 0x000000040b0b7210 */ /* 0x024fd60007ffe0ff */
[----:B------:R-:W-:Y:S05]  /*5a80*/  @!P0 BRA `(.L_x_137) ;  /* 0x0000000000288947 */ /* 0x000fea0003800000 */
[----:B------:R-:W-:Y:S01]  /*5a90*/  ISETP.NE.AND P0, PT, R22, 0x2, PT ;  /* 0x000000021600780c */ /* 0x000fe20003f05270 */
[----:B------:R-:W-:Y:S01]  /*5aa0*/  IMAD.WIDE.U32 R4, R0, 0x4, R12 ;  /* 0x0000000400047825 */ /* 0x000fe200078e000c */
[----:B------:R-:W-:Y:S02]  /*5ab0*/  R2UR UR4, R28 ;  /* 0x000000001c0472ca */ /* 0x000fe400000e0000 */
[----:B------:R-:W-:-:S09]  /*5ac0*/  R2UR UR5, R29 ;  /* 0x000000001d0572ca */ /* 0x000fd200000e0000 */
[----:B------:R-:W-:Y:S02]  /*5ad0*/  @P0 R2UR UR6, R28 ;  /* 0x000000001c0602ca */ /* 0x000fe400000e0000 */
[----:B------:R-:W-:Y:S02]  /*5ae0*/  @P0 R2UR UR7, R29 ;  /* 0x000000001d0702ca */ /* 0x000fe400000e0000 */
[----:B------:R-:W2:Y:S11]  /*5af0*/  LDG.E R0, desc[UR4][R4.64+0x68] ;  /* 0x0000680404007981 */ /* 0x000eb6000c1e1900 */
[----:B------:R-:W3:Y:S01]  /*5b00*/  @P0 LDG.E R6, desc[UR6][R4.64+0xd0] ;  /* 0x0000d00604060981 */ /* 0x000ee2000c1e1900 */
[----:B--2---:R-:W-:-:S04]  /*5b10*/  IMAD.IADD R11, R11, 0x1, R0 ;  /* 0x000000010b0b7824 */ /* 0x004fc800078e0200 */
[----:B---3--:R-:W-:-:S07]  /*5b20*/  @P0 IMAD.IADD R11, R11, 0x1, R6 ;  /* 0x000000010b0b0824 */ /* 0x008fce00078e0206 */
.L_x_137:
[----:B------:R-:W-:Y:S01]  /*5b30*/  R2UR UR6, R28 ;  /* 0x000000001c0672ca */ /* 0x000fe200000e0000 */
[----:B------:R-:W-:Y:S01]  /*5b40*/  VIADD R10, R23, 0x61 ;  /* 0x00000061170a7836 */ /* 0x000fe20000000000 */
[----:B------:R-:W-:Y:S01]  /*5b50*/  R2UR UR7, R29 ;  /* 0x000000001d0772ca */ /* 0x000fe200000e0000 */
[----:B------:R-:W1:Y:S01]  /*5b60*/  LDCU.64 UR4, c[0x4][0x38] ;  /* 0x01000700ff0477ac */ /* 0x000e620008000a00 */
[----:B------:R-:W-:Y:S01]  /*5b70*/  MOV R8, 0x0 ;  /* 0x0000000000087802 */ /* 0x000fe20000000f00 */
[----:B------:R-:W-:Y:S01]  /*5b80*/  IMAD.MOV.U32 R6, RZ, RZ, R18 ;  /* 0x000000ffff067224 */ /* 0x000fe200078e0012 */
[----:B-----5:R2:W-:Y:S01]  /*5b90*/  STL.64 [R1], R10 ;  /* 0x0000000a01007387 */ /* 0x0205e20000100a00 */
[----:B------:R-:W-:-:S03]  /*5ba0*/  IMAD.MOV.U32 R7, RZ, RZ, R2 ;  /* 0x000000ffff077224 */ /* 0x000fc600078e0002 */
[----:B------:R-:W3:Y:S05]  /*5bb0*/  LDC.64 R8, c[0x4][R8] ;  /* 0x0100000008087b82 */ /* 0x000eea0000000a00 */
[----:B------:R2:W-:Y:S01]  /*5bc0*/  STG.E desc[UR6][R12.64], R11 ;  /* 0x0000000b0c007986 */ /* 0x0005e2000c101906 */
[----:B-1----:R-:W-:Y:S01]  /*5bd0*/  IMAD.U32 R4, RZ, RZ, UR4 ;  /* 0x00000004ff047e24 */ /* 0x002fe2000f8e00ff */
[----:B------:R-:W-:-:S07]  /*5be0*/  MOV R5, UR5 ;  /* 0x0000000500057c02 */ /* 0x000fce0008000f00 */
[----:B------:R-:W-:-:S07]  /*5bf0*/  LEPC R20, `(.L_x_140) ;  /* 0x000000001014794e */ /* 0x000fce0000000000 */
[----:B0-23--:R-:W-:Y:S05]  /*5c00*/  CALL.ABS.NOINC R8 ;  /* 0x0000000008007343 */ /* 0x00dfea0003c00000 */
.L_x_140:
[----:B------:R-:W-:-:S05]  /*5c10*/  VIADD R23, R23, 0x1 ;  /* 0x0000000117177836 */ /* 0x000fca0000000000 */
[----:B------:R-:W-:-:S13]  /*5c20*/  ISETP.NE.AND P0, PT, R23, 0x1a, PT ;  /* 0x0000001a1700780c */ /* 0x000fda0003f05270 */
[----:B------:R-:W-:Y:S05]  /*5c30*/  @!P0 EXIT ;  /* 0x000000000000894d */ /* 0x000fea0003800000 */
[----:B------:R-:W-:Y:S05]  /*5c40*/  BRA `(.L_x_141) ;  /* 0xfffffff400487947 */ /* 0x000fea000383ffff */
.L_x_133:
[----:B------:R-:W0:Y:S01]  /*5c50*/  LDC.64 R8, c[0x0][0x380] ;  /* 0x0000e000ff087b82 */ /* 0x000e220000000a00 */
[----:B------:R-:W-:Y:S02]  /*5c60*/  R2UR UR4, R28 ;  /* 0x000000001c0472ca */ /* 0x000fe400000e0000 */
[----:B------:R-:W-:-:S13]  /*5c70*/  R2UR UR5, R29 ;  /* 0x000000001d0572ca */ /* 0x000fda00000e0000 */
[----:B0-----:R-:W2:Y:S01]  /*5c80*/  LDG.E R11, desc[UR4][R8.64] ;  /* 0x00000004080b7981 */ /* 0x001ea2000c1e1900 */
[----:B------:R-:W-:Y:S01]  /*5c90*/  IMAD.MOV.U32 R10, RZ, RZ, 0x61 ;  /* 0x00000061ff0a7424 */ /* 0x000fe200078e00ff */
[----:B------:R-:W-:Y:S01]  /*5ca0*/  MOV R16, 0x0 ;  /* 0x0000000000107802 */ /* 0x000fe20000000f00 */
[----:B------:R-:W0:Y:S01]  /*5cb0*/  LDCU.64 UR4, c[0x4][0x38] ;  /* 0x01000700ff0477ac */ /* 0x000e220008000a00 */
[----:B------:R-:W-:Y:S02]  /*5cc0*/  IMAD.MOV.U32 R6, RZ, RZ, R18 ;  /* 0x000000ffff067224 */ /* 0x000fe400078e0012 */
[----:B------:R1:W3:Y:S01]  /*5cd0*/  LDC.64 R12, c[0x4][R16] ;  /* 0x01000000100c7b82 */ /* 0x0002e20000000a00 */
[----:B------:R-:W-:Y:S01]  /*5ce0*/  IMAD.MOV.U32 R7, RZ, RZ, R2 ;  /* 0x000000ffff077224 */ /* 0x000fe200078e0002 */
[----:B0-----:R-:W-:Y:S01]  /*5cf0*/  MOV R4, UR4 ;  /* 0x0000000400047c02 */ /* 0x001fe20008000f00 */
[----:B------:R-:W-:Y:S01]  /*5d00*/  IMAD.U32 R5, RZ, RZ, UR5 ;  /* 0x00000005ff057e24 */ /* 0x000fe2000f8e00ff */
[----:B--23--:R1:W-:Y:S06]  /*5d10*/  STL.64 [R1], R10 ;  /* 0x0000000a01007387 */ /* 0x00c3ec0000100a00 */
[----:B------:R-:W-:-:S07]  /*5d20*/  LEPC R20, `(.L_x_142) ;  /* 0x000000001014794e */ /* 0x000fce0000000000 */
[----:B-1----:R-:W-:Y:S05]  /*5d30*/  CALL.ABS.NOINC R12 ;  /* 0x000000000c007343 */ /* 0x002fea0003c00000 */
.L_x_142:
[----:B------:R-:W0:Y:S01]  /*5d40*/  LDC.64 R10, c[0x0][0x380] ;  /* 0x0000e000ff0a7b82 */ /* 0x000e220000000a00 */
[----:B------:R-:W-:Y:S02]  /*5d50*/  R2UR UR4, R28 ;  /* 0x000000001c0472ca */ /* 0x000fe400000e0000 */
[----:B------:R-:W-:-:S13]  /*5d60*/  R2UR UR5, R29 ;  /* 0x000000001d0572ca */ /* 0x000fda00000e0000 */
[----:B0-----:R-:W2:Y:S01]  /*5d70*/  LDG.E R9, desc[UR4][R10.64+0x4] ;  /* 0x000004040a097981 */ /* 0x001ea2000c1e1900 */
[----:B------:R-:W-:Y:S01]  /*5d80*/  IMAD.MOV.U32 R8, RZ, RZ, 0x62 ;  /* 0x00000062ff087424 */ /* 0x000fe200078e00ff */
[----:B------:R0:W1:Y:S01]  /*5d90*/  LDC.64 R12, c[0x4][R16] ;  /* 0x01000000100c7b82 */ /* 0x0000620000000a00 */
[----:B------:R-:W3:Y:S01]  /*5da0*/  LDCU.64 UR4, c[0x4][0x38] ;  /* 0x01000700ff0477ac */ /* 0x000ee20008000a00 */
[----:B------:R-:W-:Y:S02]  /*5db0*/  IMAD.MOV.U32 R6, RZ, RZ, R18 ;  /* 0x000000ffff067224 */ /* 0x000fe400078e0012 */
[----:B------:R-:W-:Y:S01]  /*5dc0*/  IMAD.MOV.U32 R7, RZ, RZ, R2 ;  /* 0x000000ffff077224 */ /* 0x000fe200078e0002 */
[----:B---3--:R-:W-:Y:S01]  /*5dd0*/  MOV R4, UR4 ;  /* 0x0000000400047c02 */ /* 0x008fe20008000f00 */
[----:B------:R-:W-:Y:S01]  /*5de0*/  IMAD.U32 R5, RZ, RZ, UR5 ;  /* 0x00000005ff057e24 */ /* 0x000fe2000f8e00ff */
[----:B-12---:R0:W-:Y:S06]  /*5df0*/  STL.64 [R1], R8 ;  /* 0x0000000801007387 */ /* 0x0061ec0000100a00 */
[----:B------:R-:W-:-:S07]  /*5e00*/  LEPC R20, `(.L_x_143) ;  /* 0x000000001014794e */ /* 0x000fce0000000000 */
[----:B0-----:R-:W-:Y:S05]  /*5e10*/  CALL.ABS.NOINC R12 ;  /* 0x000000000c007343 */ /* 0x001fea0003c00000 */
.L_x_143:
        /* <DEDUP_REMOVED lines=14> */
.L_x_144:
        /* <DEDUP_REMOVED lines=14> */
.L_x_145:
        /* <DEDUP_REMOVED lines=14> */
.L_x_146:
        /* <DEDUP_REMOVED lines=14> */
.L_x_147:
        /* <DEDUP_REMOVED lines=14> */
.L_x_148:
        /* <DEDUP_REMOVED lines=14> */
.L_x_149:
        /* <DEDUP_REMOVED lines=14> */
.L_x_150:
        /* <DEDUP_REMOVED lines=14> */
.L_x_151:
        /* <DEDUP_REMOVED lines=14> */
.L_x_152:
        /* <DEDUP_REMOVED lines=14> */
.L_x_153:
        /* <DEDUP_REMOVED lines=14> */
.L_x_154:
        /* <DEDUP_REMOVED lines=14> */
.L_x_155:
        /* <DEDUP_REMOVED lines=14> */
.L_x_156:
        /* <DEDUP_REMOVED lines=14> */
.L_x_157:
        /* <DEDUP_REMOVED lines=14> */
.L_x_158:
        /* <DEDUP_REMOVED lines=14> */
.L_x_159:
        /* <DEDUP_REMOVED lines=14> */
.L_x_160:
        /* <DEDUP_REMOVED lines=14> */
.L_x_161:
        /* <DEDUP_REMOVED lines=14> */
.L_x_162:
        /* <DEDUP_REMOVED lines=14> */
.L_x_163:
        /* <DEDUP_REMOVED lines=14> */
.L_x_164:
        /* <DEDUP_REMOVED lines=14> */
.L_x_165:
        /* <DEDUP_REMOVED lines=14> */
.L_x_166:
[----:B------:R-:W0:Y:S01]  /*7240*/  LDC.64 R10, c[0x0][0x380] ;  /* 0x0000e000ff0a7b82 */ /* 0x000e220000000a00 */
[----:B------:R-:W-:Y:S02]  /*7250*/  R2UR UR4, R28 ;  /* 0x000000001c0472ca */ /* 0x000fe400000e0000 */
[----:B------:R-:W-:-:S13]  /*7260*/  R2UR UR5, R29 ;  /* 0x000000001d0572ca */ /* 0x000fda00000e0000 */
[----:B0-----:R-:W2:Y:S01]  /*7270*/  LDG.E R9, desc[UR4][R10.64+0x64] ;  /* 0x000064040a097981 */ /* 0x001ea2000c1e1900 */
[----:B------:R-:W-:Y:S01]  /*7280*/  IMAD.MOV.U32 R8, RZ, RZ, 0x7a ;  /* 0x0000007aff087424 */ /* 0x000fe200078e00ff */
[----:B------:R-:W0:Y:S01]  /*7290*/  LDC.64 R16, c[0x4][R16] ;  /* 0x0100000010107b82 */ /* 0x000e220000000a00 */
[----:B------:R-:W1:Y:S01]  /*72a0*/  LDCU.64 UR4, c[0x4][0x38] ;  /* 0x01000700ff0477ac */ /* 0x000e620008000a00 */
[----:B------:R-:W-:Y:S02]  /*72b0*/  IMAD.MOV.U32 R6, RZ, RZ, R18 ;  /* 0x000000ffff067224 */ /* 0x000fe400078e0012 */
[----:B------:R-:W-:Y:S01]  /*72c0*/  IMAD.MOV.U32 R7, RZ, RZ, R2 ;  /* 0x000000ffff077224 */ /* 0x000fe200078e0002 */
[----:B-1----:R-:W-:Y:S01]  /*72d0*/  MOV R4, UR4 ;  /* 0x0000000400047c02 */ /* 0x002fe20008000f00 */
[----:B------:R-:W-:Y:S01]  /*72e0*/  IMAD.U32 R5, RZ, RZ, UR5 ;  /* 0x00000005ff057e24 */ /* 0x000fe2000f8e00ff */
[----:B0-2---:R1:W-:Y:S06]  /*72f0*/  STL.64 [R1], R8 ;  /* 0x0000000801007387 */ /* 0x0053ec0000100a00 */
[----:B------:R-:W-:-:S07]  /*7300*/  LEPC R20, `(.L_x_167) ;  /* 0x000000001014794e */ /* 0x000fce0000000000 */
[----:B-1----:R-:W-:Y:S05]  /*7310*/  CALL.ABS.NOINC R16 ;  /* 0x0000000010007343 */ /* 0x002fea0003c00000 */
.L_x_167:
[----:B------:R-:W-:Y:S05]  /*7320*/  EXIT ;  /* 0x000000000000794d */ /* 0x000fea0003800000 */
.L_x_168:
[----:B------:R-:W-:-:S00]  /*7330*/  BRA `(.L_x_168) ;  /* 0xfffffffc00fc7947 */ /* 0x000fc0000383ffff */
[----:B------:R-:W-:-:S00]  /*7340*/  NOP ;  /* 0x0000000000007918 */ /* 0x000fc00000000000 */
        /* <DEDUP_REMOVED lines=11> */
.L_x_175:


//--------------------- .text._Z12compute_histPcPiii --------------------------
	.section	.text._Z12compute_histPcPiii,"ax",@progbits
	.align	128
        .global         _Z12compute_histPcPiii
        .type           _Z12compute_histPcPiii,@function
        .size           _Z12compute_histPcPiii,(.L_x_176 - _Z12compute_histPcPiii)
        .other          _Z12compute_histPcPiii,@"STO_CUDA_ENTRY STV_DEFAULT"
_Z12compute_histPcPiii:
.text._Z12compute_histPcPiii:
[----:B------:R-:W-:Y:S01]  /*0000*/  LDC R1, c[0x0][0x37c] ;  /* 0x0000df00ff017b82 */ /* 0x000fe20000000800 */
[----:B------:R-:W0:Y:S01]  /*0010*/  S2R R5, SR_CTAID.X ;  /* 0x0000000000057919 */ /* 0x000e220000002500 */
[----:B------:R-:W0:Y:S01]  /*0020*/  LDCU UR4, c[0x0][0x360] ;  /* 0x00006c00ff0477ac */ /* 0x000e220008000800 */
[----:B------:R-:W0:Y:S01]  /*0030*/  S2R R6, SR_TID.X ;  /* 0x0000000000067919 */ /* 0x000e220000002100 */
[----:B------:R-:W1:Y:S01]  /*0040*/  LDCU.64 UR8, c[0x0][0x390] ;  /* 0x00007200ff0877ac */ /* 0x000e620008000a00 */
[----:B0-----:R-:W-:-:S04]  /*0050*/  IMAD R0, R5, UR4, R6 ;  /* 0x0000000405007c24 */ /* 0x001fc8000f8e0206 */
[----:B------:R-:W-:-:S05]  /*0060*/  IMAD R2, R0, 0x1a, RZ ;  /* 0x0000001a00027824 */ /* 0x000fca00078e02ff */
[----:B-1----:R-:W-:-:S13]  /*0070*/  ISETP.GE.U32.AND P0, PT, R2, UR9, PT ;  /* 0x0000000902007c0c */ /* 0x002fda000bf06070 */
[----:B------:R-:W-:Y:S05]  /*0080*/  @P0 EXIT ;  /* 0x000000000000094d */ /* 0x000fea0003800000 */
[----:B------:R-:W-:Y:S01]  /*0090*/  UISETP.GE.AND UP0, UPT, UR8, 0x1, UPT ;  /* 0x000000010800788c */ /* 0x000fe2000bf06270 */
[----:B------:R-:W0:Y:S08]  /*00a0*/  LDCU.64 UR6, c[0x0][0x358] ;  /* 0x00006b00ff0677ac */ /* 0x000e300008000a00 */
[----:B------:R-:W-:Y:S05]  /*00b0*/  BRA.U !UP0, `(.L_x_169) ;  /* 0x0000000108707547 */ /* 0x000fea000b800000 */
[----:B------:R-:W-:Y:S01]  /*00c0*/  IMAD R4, R0, UR8, RZ ;  /* 0x0000000800047c24 */ /* 0x000fe2000f8e02ff */
[----:B------:R-:W-:Y:S01]  /*00d0*/  BSSY.RECONVERGENT B0, `(.L_x_169) ;  /* 0x000001a000007945 */ /* 0x000fe20003800200 */
[----:B------:R-:W1:Y:S02]  /*00e0*/  LDCU.64 UR10, c[0x0][0x380] ;  /* 0x00007000ff0a77ac */ /* 0x000e640008000a00 */
[----:B------:R-:W-:-:S07]  /*00f0*/  VIADD R7, R4, UR8 ;  /* 0x0000000804077c36 */ /* 0x000fce0008000000 */
.L_x_173:
[----:B01----:R-:W-:-:S04]  /*0100*/  IADD3 R2, P0, PT, R4, UR10, RZ ;  /* 0x0000000a04027c10 */ /* 0x003fc8000ff1e0ff */
[----:B------:R-:W-:-:S05]  /*0110*/  LEA.HI.X.SX32 R3, R4, UR11, 0x1, P0 ;  /* 0x0000000b04037c11 */ /* 0x000fca00080f0eff */
[----:B0-----:R-:W2:Y:S02]  /*0120*/  LDG.E.U8 R2, desc[UR6][R2.64] ;  /* 0x0000000602027981 */ /* 0x001ea4000c1e1100 */
[----:B--2---:R-:W-:-:S13]  /*0130*/  ISETP.NE.AND P0, PT, R2, RZ, PT ;  /* 0x000000ff0200720c */ /* 0x004fda0003f05270 */
[----:B------:R-:W-:Y:S05]  /*0140*/  @!P0 BRA `(.L_x_170) ;  /* 0x0000000000488947 */ /* 0x000fea0003800000 */
[----:B------:R-:W-:Y:S01]  /*0150*/  VIADD R2, R2, 0xffffff9f ;  /* 0xffffff9f02027836 */ /* 0x000fe20000000000 */
[----:B------:R-:W-:Y:S04]  /*0160*/  BSSY.RECONVERGENT B1, `(.L_x_171) ;  /* 0x000000d000017945 */ /* 0x000fe80003800200 */
[----:B------:R-:W-:-:S04]  /*0170*/  LOP3.LUT R3, R2, 0xff, RZ, 0xc0, !PT ;  /* 0x000000ff02037812 */ /* 0x000fc800078ec0ff */
[----:B------:R-:W-:-:S13]  /*0180*/  ISETP.GT.U32.AND P0, PT, R3, 0x19, PT ;  /* 0x000000190300780c */ /* 0x000fda0003f04070 */
[----:B------:R-:W-:Y:S05]  /*0190*/  @P0 BRA `(.L_x_172) ;  /* 0x0000000000240947 */ /* 0x000fea0003800000 */
[----:B------:R-:W0:Y:S01]  /*01a0*/  S2UR UR5, SR_CgaCtaId ;  /* 0x00000000000579c3 */ /* 0x000e220000008800 */
[----:B------:R-:W-:Y:S01]  /*01b0*/  LOP3.LUT R2, R2, 0xff, RZ, 0xc0, !PT ;  /* 0x000000ff02027812 */ /* 0x000fe200078ec0ff */
[----:B------:R-:W-:-:S04]  /*01c0*/  UMOV UR4, 0x400 ;  /* 0x0000040000047882 */ /* 0x000fc80000000000 */
[----:B------:R-:W-:Y:S01]  /*01d0*/  IMAD R2, R6, 0x1a, R2 ;  /* 0x0000001a06027824 */ /* 0x000fe200078e0202 */
[----:B0-----:R-:W-:-:S06]  /*01e0*/  ULEA UR4, UR5, UR4, 0x18 ;  /* 0x0000000405047291 */ /* 0x001fcc000f8ec0ff */
[----:B------:R-:W-:-:S05]  /*01f0*/  LEA R2, R2, UR4, 0x2 ;  /* 0x0000000402027c11 */ /* 0x000fca000f8e10ff */
[----:B------:R-:W0:Y:S02]  /*0200*/  LDS R3, [R2] ;  /* 0x0000000002037984 */ /* 0x000e240000000800 */
[----:B0-----:R-:W-:-:S05]  /*0210*/  VIADD R3, R3, 0x1 ;  /* 0x0000000103037836 */ /* 0x001fca0000000000 */
[----:B------:R0:W-:Y:S02]  /*0220*/  STS [R2], R3 ;  /* 0x0000000302007388 */ /* 0x0001e40000000800 */
.L_x_172:
[----:B------:R-:W-:Y:S05]  /*0230*/  BSYNC.RECONVERGENT B1 ;  /* 0x0000000000017941 */ /* 0x000fea0003800200 */
.L_x_171:
[----:B------:R-:W-:-:S05]  /*0240*/  VIADD R4, R4, 0x1 ;  /* 0x0000000104047836 */ /* 0x000fca0000000000 */
[----:B------:R-:W-:-:S13]  /*0250*/  ISETP.GE.AND P0, PT, R4, R7, PT ;  /* 0x000000070400720c */ /* 0x000fda0003f06270 */
[----:B------:R-:W-:Y:S05]  /*0260*/  @!P0 BRA `(.L_x_173) ;  /* 0xfffffffc00a48947 */ /* 0x000fea000383ffff */
.L_x_170:
[----:B------:R-:W-:Y:S05]  /*0270*/  BSYNC.RECONVERGENT B0 ;  /* 0x0000000000007941 */ /* 0x000fea0003800200 */
.L_x_169:
[----:B------:R-:W-:Y:S01]  /*0280*/  BAR.SYNC.DEFER_BLOCKING 0x0 ;  /* 0x0000000000007b1d */ /* 0x000fe20000010000 */
[----:B------:R-:W-:-:S04]  /*0290*/  LOP3.LUT R0, R0, 0x1, RZ, 0xc0, !PT ;  /* 0x0000000100007812 */ /* 0x000fc800078ec0ff */
[----:B------:R-:W-:-:S13]  /*02a0*/  ISETP.NE.U32.AND P0, PT, R0, 0x1, PT ;  /* 0x000000010000780c */ /* 0x000fda0003f05070 */
[----:B0-----:R-:W-:Y:S05]  /*02b0*/  @!P0 EXIT ;  /* 0x000000000000894d */ /* 0x001fea0003800000 */
[----:B------:R-:W0:Y:S01]  /*02c0*/  LDC.64 R30, c[0x0][0x388] ;  /* 0x0000e200ff1e7b82 */ /* 0x000e220000000a00 */
[----:B------:R-:W-:-:S04]  /*02d0*/  IMAD R3, R5, 0x1a, RZ ;  /* 0x0000001a05037824 */ /* 0x000fc800078e02ff */
[----:B0-----:R-:W-:-:S05]  /*02e0*/  IMAD.WIDE R30, R3, 0x4, R30 ;  /* 0x00000004031e7825 */ /* 0x001fca00078e021e */
[----:B------:R-:W2:Y:S04]  /*02f0*/  LDG.E R2, desc[UR6][R30.64+0x4] ;  /* 0x000004061e027981 */ /* 0x000ea8000c1e1900 */
[----:B------:R-:W3:Y:S04]  /*0300*/  LDG.E R5, desc[UR6][R30.64] ;  /* 0x000000061e057981 */ /* 0x000ee8000c1e1900 */
[----:B------:R-:W4:Y:S04]  /*0310*/  LDG.E R7, desc[UR6][R30.64+0x8] ;  /* 0x000008061e077981 */ /* 0x000f28000c1e1900 */
[----:B------:R-:W5:Y:S04]  /*0320*/  LDG.E R25, desc[UR6][R30.64+0x10] ;  /* 0x000010061e197981 */ /* 0x000f68000c1e1900 */
[----:B------:R-:W5:Y:S04]  /*0330*/  LDG.E R20, desc[UR6][R30.64+0xc] ;  /* 0x00000c061e147981 */ /* 0x000f68000c1e1900 */
[----:B------:R-:W5:Y:S04]  /*0340*/  LDG.E R28, desc[UR6][R30.64+0x14] ;  /* 0x000014061e1c7981 */ /* 0x000f68000c1e1900 */
[----:B------:R-:W5:Y:S04]  /*0350*/  LDG.E R27, desc[UR6][R30.64+0x18] ;  /* 0x000018061e1b7981 */ /* 0x000f68000c1e1900 */
[----:B------:R-:W5:Y:S04]  /*0360*/  LDG.E R26, desc[UR6][R30.64+0x1c] ;  /* 0x00001c061e1a7981 */ /* 0x000f68000c1e1900 */
[----:B------:R-:W5:Y:S04]  /*0370*/  LDG.E R23, desc[UR6][R30.64+0x20] ;  /* 0x000020061e177981 */ /* 0x000f68000c1e1900 */
[----:B------:R-:W5:Y:S01]  /*0380*/  LDG.E R0, desc[UR6][R30.64+0x2c] ;  /* 0x00002c061e007981 */ /* 0x000f62000c1e1900 */
[----:B------:R-:W0:Y:S01]  /*0390*/  S2UR UR5, SR_CgaCtaId ;  /* 0x00000000000579c3 */ /* 0x000e220000008800 */
[----:B------:R-:W-:-:S02]  /*03a0*/  UMOV UR4, 0x400 ;  /* 0x0000040000047882 */ /* 0x000fc40000000000 */
[----:B------:R-:W5:Y:S04]  /*03b0*/  LDG.E R24, desc[UR6][R30.64+0x24] ;  /* 0x000024061e187981 */ /* 0x000f68000c1e1900 */
[----:B------:R-:W5:Y:S04]  /*03c0*/  LDG.E R21, desc[UR6][R30.64+0x28] ;  /* 0x000028061e157981 */ /* 0x000f68000c1e1900 */
[----:B------:R-:W5:Y:S04]  /*03d0*/  LDG.E R3, desc[UR6][R30.64+0x30] ;  /* 0x000030061e037981 */ /* 0x000f68000c1e1900 */
[----:B------:R-:W5:Y:S04]  /*03e0*/  LDG.E R35, desc[UR6][R30.64+0x40] ;  /* 0x000040061e237981 */ /* 0x000f68000c1e1900 */
[----:B------:R-:W5:Y:S01]  /*03f0*/  LDG.E R32, desc[UR6][R30.64+0x54] ;  /* 0x000054061e207981 */ /* 0x000f62000c1e1900 */
[----:B0-----:R-:W-:-:S09]  /*0400*/  ULEA UR4, UR5, UR4, 0x18 ;  /* 0x0000000405047291 */ /* 0x001fd2000f8ec0ff */
[----:B------:R-:W-:Y:S04]  /*0410*/  LDS.128 R16, [UR4] ;  /* 0x00000004ff107984 */ /* 0x000fe80008000c00 */
[----:B------:R-:W2:Y:S04]  /*0420*/  LDS.128 R8, [UR4+0x60] ;  /* 0x00006004ff087984 */ /* 0x000ea80008000c00 */
[----:B------:R-:W4:Y:S01]  /*0430*/  LDS.128 R12, [UR4+0x70] ;  /* 0x00007004ff0c7984 */ /* 0x000f220008000c00 */
[----:B--2---:R-:W-:Y:S02]  /*0440*/  IADD3 R11, PT, PT, R11, R2, R17 ;  /* 0x000000020b0b7210 */ /* 0x004fe40007ffe011 */
[----:B---3--:R-:W-:-:S02]  /*0450*/  IADD3 R10, PT, PT, R10, R5, R16 ;  /* 0x000000050a0a7210 */ /* 0x008fc40007ffe010 */
[----:B----4-:R-:W-:Y:S02]  /*0460*/  IADD3 R2, PT, PT, R12, R7, R18 ;  /* 0x000000070c027210 */ /* 0x010fe40007ffe012 */
[----:B------:R-:W0:Y:S01]  /*0470*/  LDS.128 R4, [UR4+0x10] ;  /* 0x00001004ff047984 */ /* 0x000e220008000c00 */
[----:B-----5:R-:W-:-:S03]  /*0480*/  IADD3 R20, PT, PT, R13, R20, R19 ;  /* 0x000000140d147210 */ /* 0x020fc60007ffe013 */
[----:B------:R-:W1:Y:S01]  /*0490*/  LDS.128 R16, [UR4+0x80] ;  /* 0x00008004ff107984 */ /* 0x000e620008000c00 */
[----:B0-----:R-:W-:Y:S02]  /*04a0*/  IADD3 R22, PT, PT, R14, R25, R4 ;  /* 0x000000190e167210 */ /* 0x001fe40007ffe004 */
[----:B------:R-:W-:Y:S02]  /*04b0*/  IADD3 R25, PT, PT, R15, R28, R5 ;  /* 0x0000001c0f197210 */ /* 0x000fe40007ffe005 */
[----:B------:R-:W2:Y:S01]  /*04c0*/  LDG.E R28, desc[UR6][R30.64+0x34] ;  /* 0x000034061e1c7981 */ /* 0x000ea2000c1e1900 */
[----:B-1----:R-:W-:-:S03]  /*04d0*/  IADD3 R16, PT, PT, R16, R27, R6 ;  /* 0x0000001b10107210 */ /* 0x002fc60007ffe006 */
[----:B------:R-:W0:Y:S01]  /*04e0*/  LDS.128 R12, [UR4+0x20] ;  /* 0x00002004ff0c7984 */ /* 0x000e220008000c00 */
[----:B------:R-:W-:-:S03]  /*04f0*/  IADD3 R17, PT, PT, R17, R26, R7 ;  /* 0x0000001a11117210 */ /* 0x000fc60007ffe007 */
[----:B------:R-:W3:Y:S04]  /*0500*/  LDG.E R27, desc[UR6][R30.64+0x38] ;  /* 0x000038061e1b7981 */ /* 0x000ee8000c1e1900 */
[----:B------:R-:W1:Y:S01]  /*0510*/  LDS.128 R4, [UR4+0x90] ;  /* 0x00009004ff047984 */ /* 0x000e620008000c00 */
[----:B0-----:R-:W-:Y:S02]  /*0520*/  IADD3 R18, PT, PT, R18, R23, R12 ;  /* 0x0000001712127210 */ /* 0x001fe40007ffe00c */
[----:B-1----:R-:W-:Y:S02]  /*0530*/  IADD3 R23, PT, PT, R5, R0, R15 ;  /* 0x0000000005177210 */ /* 0x002fe40007ffe00f */
[----:B------:R-:W4:Y:S01]  /*0540*/  LDG.E R0, desc[UR6][R30.64+0x3c] ;  /* 0x00003c061e007981 */ /* 0x000f22000c1e1900 */
[----:B------:R-:W-:-:S02]  /*0550*/  IADD3 R19, PT, PT, R19, R24, R13 ;  /* 0x0000001813137210 */ /* 0x000fc40007ffe00d */
[----:B------:R-:W-:Y:S02]  /*0560*/  IADD3 R21, PT, PT, R4, R21, R14 ;  /* 0x0000001504157210 */ /* 0x000fe40007ffe00e */
[----:B------:R-:W0:Y:S02]  /*0570*/  LDS.128 R12, [UR4+0x30] ;  /* 0x00003004ff0c7984 */ /* 0x000e240008000c00 */
[----:B0-----:R-:W-:Y:S02]  /*0580*/  IADD3 R3, PT, PT, R6, R3, R12 ;  /* 0x0000000306037210 */ /* 0x001fe40007ffe00c */
[----:B------:R0:W-:Y:S04]  /*0590*/  STG.E desc[UR6][R30.64], R10 ;  /* 0x0000000a1e007986 */ /* 0x0001e8000c101906 */
[----:B------:R1:W-:Y:S04]  /*05a0*/  STG.E desc[UR6][R30.64+0x4], R11 ;  /* 0x0000040b1e007986 */ /* 0x0003e8000c101906 */
[----:B------:R5:W-:Y:S04]  /*05b0*/  STG.E desc[UR6][R30.64+0x8], R2 ;  /* 0x000008021e007986 */ /* 0x000be8000c101906 */
[----:B0-----:R-:W4:Y:S04]  /*05c0*/  LDG.E R10, desc[UR6][R30.64+0x5c] ;  /* 0x00005c061e0a7981 */ /* 0x001f28000c1e1900 */
[----:B-1----:R-:W4:Y:S04]  /*05d0*/  LDG.E R11, desc[UR6][R30.64+0x60] ;  /* 0x000060061e0b7981 */ /* 0x002f28000c1e1900 */
[----:B-----5:R-:W5:Y:S01]  /*05e0*/  LDG.E R2, desc[UR6][R30.64+0x64] ;  /* 0x000064061e027981 */ /* 0x020f62000c1e1900 */
[----:B--2---:R-:W-:-:S03]  /*05f0*/  IADD3 R29, PT, PT, R7, R28, R13 ;  /* 0x0000001c071d7210 */ /* 0x004fc60007ffe00d */
[----:B------:R-:W3:Y:S04]  /*0600*/  LDS.128 R4, [UR4+0xa0] ;  /* 0x0000a004ff047984 */ /* 0x000ee80008000c00 */
[----:B------:R-:W2:Y:S01]  /*0610*/  LDG.E R28, desc[UR6][R30.64+0x4c] ;  /* 0x00004c061e1c7981 */ /* 0x000ea2000c1e1900 */
[----:B---3--:R-:W-:-:S03]  /*0620*/  IADD3 R33, PT, PT, R4, R27, R14 ;  /* 0x0000001b04217210 */ /* 0x008fc60007ffe00e */
[----:B------:R-:W3:Y:S04]  /*0630*/  LDG.E R4, desc[UR6][R30.64+0x44] ;  /* 0x000044061e047981 */ /* 0x000ee8000c1e1900 */
[----:B------:R-:W5:Y:S01]  /*0640*/  LDG.E R27, desc[UR6][R30.64+0x48] ;  /* 0x000048061e1b7981 */ /* 0x000f62000c1e1900 */
[----:B----4-:R-:W-:-:S03]  /*0650*/  IADD3 R37, PT, PT, R5, R0, R15 ;  /* 0x0000000005257210 */ /* 0x010fc60007ffe00f */
[----:B------:R-:W0:Y:S04]  /*0660*/  LDS.128 R12, [UR4+0x40] ;  /* 0x00004004ff0c7984 */ /* 0x000e280008000c00 */
[----:B------:R-:W4:Y:S01]  /*0670*/  LDG.E R0, desc[UR6][R30.64+0x50] ;  /* 0x000050061e007981 */ /* 0x000f22000c1e1900 */
[----:B0-----:R-:W-:-:S03]  /*0680*/  IADD3 R34, PT, PT, R6, R35, R12 ;  /* 0x0000002306227210 */ /* 0x001fc60007ffe00c */
[----:B------:R-:W4:Y:S04]  /*0690*/  LDG.E R35, desc[UR6][R30.64+0x58] ;  /* 0x000058061e237981 */ /* 0x000f28000c1e1900 */
[----:B------:R3:W-:Y:S04]  /*06a0*/  STG.E desc[UR6][R30.64+0xc], R20 ;  /* 0x00000c141e007986 */ /* 0x0007e8000c101906 */
[----:B------:R-:W-:Y:S04]  /*06b0*/  STG.E desc[UR6][R30.64+0x1c], R17 ;  /* 0x00001c111e007986 */ /* 0x000fe8000c101906 */
        /* <DEDUP_REMOVED lines=11> */
[----:B------:R-:W-:Y:S01]  /*0770*/  STG.E desc[UR6][R30.64+0x40], R34 ;  /* 0x000040221e007986 */ /* 0x000fe2000c101906 */
[----:B---3--:R-:W-:-:S03]  /*0780*/  IADD3 R20, PT, PT, R7, R4, R13 ;  /* 0x0000000407147210 */ /* 0x008fc60007ffe00d */
[----:B------:R-:W5:Y:S02]  /*0790*/  LDS.128 R4, [UR4+0xb0] ;  /* 0x0000b004ff047984 */ /* 0x000f640008000c00 */
[----:B-----5:R-:W-:Y:S02]  /*07a0*/  IADD3 R17, PT, PT, R4, R27, R14 ;  /* 0x0000001b04117210 */ /* 0x020fe40007ffe00e */
[----:B--2---:R-:W-:Y:S01]  /*07b0*/  IADD3 R5, PT, PT, R5, R28, R15 ;  /* 0x0000001c05057210 */ /* 0x004fe20007ffe00f */
[----:B------:R-:W4:Y:S04]  /*07c0*/  LDS.128 R24, [UR4+0x50] ;  /* 0x00005004ff187984 */ /* 0x000f280008000c00 */
[----:B------:R-:W0:Y:S04]  /*07d0*/  LDS.128 R12, [UR4+0xc0] ;  /* 0x0000c004ff0c7984 */ /* 0x000e280008000c00 */
[----:B------:R-:W-:Y:S04]  /*07e0*/  STG.E desc[UR6][R30.64+0x44], R20 ;  /* 0x000044141e007986 */ /* 0x000fe8000c101906 */
[----:B------:R-:W-:Y:S04]  /*07f0*/  STG.E desc[UR6][R30.64+0x48], R17 ;  /* 0x000048111e007986 */ /* 0x000fe8000c101906 */
[----:B------:R-:W-:Y:S01]  /*0800*/  STG.E desc[UR6][R30.64+0x4c], R5 ;  /* 0x00004c051e007986 */ /* 0x000fe2000c101906 */
[----:B----4-:R-:W-:-:S02]  /*0810*/  IADD3 R19, PT, PT, R6, R0, R24 ;  /* 0x0000000006137210 */ /* 0x010fc40007ffe018 */
[----:B------:R-:W-:Y:S02]  /*0820*/  IADD3 R7, PT, PT, R7, R32, R25 ;  /* 0x0000002007077210 */ /* 0x000fe40007ffe019 */
[----:B0-----:R-:W-:Y:S02]  /*0830*/  IADD3 R35, PT, PT, R12, R35, R26 ;  /* 0x000000230c237210 */ /* 0x001fe40007ffe01a */
[----:B------:R-:W-:Y:S02]  /*0840*/  IADD3 R13, PT, PT, R13, R10, R27 ;  /* 0x0000000a0d0d7210 */ /* 0x000fe40007ffe01b */
[----:B------:R-:W-:Y:S02]  /*0850*/  IADD3 R11, PT, PT, R14, R11, R8 ;  /* 0x0000000b0e0b7210 */ /* 0x000fe40007ffe008 */
[----:B------:R-:W-:Y:S01]  /*0860*/  IADD3 R9, PT, PT, R15, R2, R9 ;  /* 0x000000020f097210 */ /* 0x000fe20007ffe009 */
[----:B------:R-:W-:Y:S04]  /*0870*/  STG.E desc[UR6][R30.64+0x50], R19 ;  /* 0x000050131e007986 */ /* 0x000fe8000c101906 */
[----:B------:R-:W-:Y:S04]  /*0880*/  STG.E desc[UR6][R30.64+0x54], R7 ;  /* 0x000054071e007986 */ /* 0x000fe8000c101906 */
[----:B------:R-:W-:Y:S04]  /*0890*/  STG.E desc[UR6][R30.64+0x58], R35 ;  /* 0x000058231e007986 */ /* 0x000fe8000c101906 */
[----:B------:R-:W-:Y:S04]  /*08a0*/  STG.E desc[UR6][R30.64+0x5c], R13 ;  /* 0x00005c0d1e007986 */ /* 0x000fe8000c101906 */
[----:B------:R-:W-:Y:S04]  /*08b0*/  STG.E desc[UR6][R30.64+0x60], R11 ;  /* 0x0000600b1e007986 */ /* 0x000fe8000c101906 */
[----:B------:R-:W-:Y:S01]  /*08c0*/  STG.E desc[UR6][R30.64+0x64], R9 ;  /* 0x000064091e007986 */ /* 0x000fe2000c101906 */
[----:B------:R-:W-:Y:S05]  /*08d0*/  EXIT ;  /* 0x000000000000794d */ /* 0x000fea0003800000 */
.L_x_174:
        /* <DEDUP_REMOVED lines=10> */
.L_x_176:


//--------------------- .nv.global.init           --------------------------
	.section	.nv.global.init,"aw",@progbits
.nv.global.init:
	.type		$str$2,@object
	.size		$str$2,($str$4 - $str$2)
$str$2:
        /*0000*/ 	.byte	0x0a, 0x00
	.type		$str$4,@object
	.size		$str$4,($str$3 - $str$4)
$str$4:
        /*0002*/ 	.byte	0x25, 0x64, 0x09, 0x09, 0x00
	.type		$str$3,@object
	.size		$str$3,($str$6 - $str$3)
$str$3:
        /*0007*/ 	.byte	0x25, 0x63, 0x3a, 0x09, 0x00
	.type		$str$6,@object
	.size		$str$6,($str$1 - $str$6)
$str$6:
        /*000c*/ 	.byte	0x25, 0x63, 0x3a, 0x20, 0x25, 0x64, 0x0a, 0x00
	.type		$str$1,@object
	.size		$str$1,($str - $str$1)
$str$1:
        /*0014*/ 	.byte	0x09, 0x62, 0x6c, 0x6f, 0x63, 0x6b, 0x20, 0x25, 0x64, 0x3a, 0x00
	.type		$str,@object
	.size		$str,($str$5 - $str)
$str:
        /*001f*/ 	.byte	0x74, 0x6f, 0x74, 0x61, 0x6c, 0x20, 0x62, 0x6c, 0x6f, 0x63, 0x6b, 0x73, 0x3a, 0x20, 0x25, 0x64
        /*002f*/ 	.byte	0x0a, 0x0a, 0x00
	.type		$str$5,@object
	.size		$str$5,(.L_5 - $str$5)
$str$5:
        /*0032*/ 	.byte	0x0a, 0x73, 0x75, 0x6d, 0x20, 0x6f, 0x66, 0x20, 0x63, 0x68, 0x61, 0x72, 0x61, 0x63, 0x74, 0x65
        /*0042*/ 	.byte	0x72, 0x73, 0x3a, 0x0a, 0x00
.L_5:


//--------------------- .nv.shared._Z8sum_histPii --------------------------
	.section	.nv.shared._Z8sum_histPii,"aw",@nobits
	.sectionflags	@""
	.align	16
	.zero		1024


//--------------------- .nv.shared.reserved.0     --------------------------
	.section	.nv.shared.reserved.0,"aw",@nobits
	.weak		__nv_reservedSMEM_offset_0_alias
	.size		__nv_reservedSMEM_offset_0_alias, 0, 64
	.other		__nv_reservedSMEM_offset_0_alias,@"STO_CUDA_RESERVED_SHARED STV_DEFAULT"
__nv_reservedSMEM_offset_0_alias:
	.zero		0
	.zero		64


//--------------------- .nv.shared._Z12compute_histPcPiii --------------------------
	.section	.nv.shared._Z12compute_histPcPiii,"aw",@nobits
	.sectionflags	@""
	.align	16
	.zero		1024


//--------------------- .nv.constant0._Z8sum_histPii --------------------------
	.section	.nv.constant0._Z8sum_histPii,"a",@progbits
	.sectionflags	@""
	.align	4
.nv.constant0._Z8sum_histPii:
	.zero		908


//--------------------- .nv.constant0._Z12compute_histPcPiii --------------------------
	.section	.nv.constant0._Z12compute_histPcPiii,"a",@progbits
	.sectionflags	@""
	.align	4
.nv.constant0._Z12compute_histPcPiii:
	.zero		920


//--------------------- SYMBOLS --------------------------

	.type		.nv.reservedSmem.offset0,@object
	.size		.nv.reservedSmem.offset0,0x4
	.type		.nv.reservedSmem.cap,@object
	.size		.nv.reservedSmem.cap,0x4
	.type		vprintf,@function
